//
// Generated by NVIDIA NVVM Compiler
//
// Compiler Build ID: CL-36424714
// Cuda compilation tools, release 13.0, V13.0.88
// Based on NVVM 20.0.0
//

.version 9.0
.target sm_100
.address_size 64

	// .globl	_Z6kernelPiS_S_S_S_S_S_S_S_S_S_S_Pjiii
// _ZZ6kernelPiS_S_S_S_S_S_S_S_S_S_S_PjiiiE9isDoneReq has been demoted

.visible .entry _Z6kernelPiS_S_S_S_S_S_S_S_S_S_S_Pjiii(
	.param .u64 .ptr .align 1 _Z6kernelPiS_S_S_S_S_S_S_S_S_S_S_Pjiii_param_0,
	.param .u64 .ptr .align 1 _Z6kernelPiS_S_S_S_S_S_S_S_S_S_S_Pjiii_param_1,
	.param .u64 .ptr .align 1 _Z6kernelPiS_S_S_S_S_S_S_S_S_S_S_Pjiii_param_2,
	.param .u64 .ptr .align 1 _Z6kernelPiS_S_S_S_S_S_S_S_S_S_S_Pjiii_param_3,
	.param .u64 .ptr .align 1 _Z6kernelPiS_S_S_S_S_S_S_S_S_S_S_Pjiii_param_4,
	.param .u64 .ptr .align 1 _Z6kernelPiS_S_S_S_S_S_S_S_S_S_S_Pjiii_param_5,
	.param .u64 .ptr .align 1 _Z6kernelPiS_S_S_S_S_S_S_S_S_S_S_Pjiii_param_6,
	.param .u64 .ptr .align 1 _Z6kernelPiS_S_S_S_S_S_S_S_S_S_S_Pjiii_param_7,
	.param .u64 .ptr .align 1 _Z6kernelPiS_S_S_S_S_S_S_S_S_S_S_Pjiii_param_8,
	.param .u64 .ptr .align 1 _Z6kernelPiS_S_S_S_S_S_S_S_S_S_S_Pjiii_param_9,
	.param .u64 .ptr .align 1 _Z6kernelPiS_S_S_S_S_S_S_S_S_S_S_Pjiii_param_10,
	.param .u64 .ptr .align 1 _Z6kernelPiS_S_S_S_S_S_S_S_S_S_S_Pjiii_param_11,
	.param .u64 .ptr .align 1 _Z6kernelPiS_S_S_S_S_S_S_S_S_S_S_Pjiii_param_12,
	.param .u32 _Z6kernelPiS_S_S_S_S_S_S_S_S_S_S_Pjiii_param_13,
	.param .u32 _Z6kernelPiS_S_S_S_S_S_S_S_S_S_S_Pjiii_param_14,
	.param .u32 _Z6kernelPiS_S_S_S_S_S_S_S_S_S_S_Pjiii_param_15
)
{
	.reg .pred 	%p<61>;
	.reg .b32 	%r<308>;
	.reg .b64 	%rd<106>;
	// demoted variable
	.shared .align 4 .b8 _ZZ6kernelPiS_S_S_S_S_S_S_S_S_S_S_PjiiiE9isDoneReq[20000];
	ld.param.u64 	%rd16, [_Z6kernelPiS_S_S_S_S_S_S_S_S_S_S_Pjiii_param_3];
	ld.param.u64 	%rd17, [_Z6kernelPiS_S_S_S_S_S_S_S_S_S_S_Pjiii_param_4];
	ld.param.u64 	%rd18, [_Z6kernelPiS_S_S_S_S_S_S_S_S_S_S_Pjiii_param_5];
	ld.param.u64 	%rd19, [_Z6kernelPiS_S_S_S_S_S_S_S_S_S_S_Pjiii_param_6];
	ld.param.u64 	%rd20, [_Z6kernelPiS_S_S_S_S_S_S_S_S_S_S_Pjiii_param_7];
	ld.param.u64 	%rd21, [_Z6kernelPiS_S_S_S_S_S_S_S_S_S_S_Pjiii_param_8];
	ld.param.u64 	%rd22, [_Z6kernelPiS_S_S_S_S_S_S_S_S_S_S_Pjiii_param_9];
	ld.param.u64 	%rd23, [_Z6kernelPiS_S_S_S_S_S_S_S_S_S_S_Pjiii_param_10];
	ld.param.u64 	%rd24, [_Z6kernelPiS_S_S_S_S_S_S_S_S_S_S_Pjiii_param_12];
	ld.param.u32 	%r123, [_Z6kernelPiS_S_S_S_S_S_S_S_S_S_S_Pjiii_param_13];
	cvta.to.global.u64 	%rd1, %rd21;
	cvta.to.global.u64 	%rd2, %rd20;
	cvta.to.global.u64 	%rd3, %rd19;
	cvta.to.global.u64 	%rd4, %rd18;
	cvta.to.global.u64 	%rd5, %rd17;
	cvta.to.global.u64 	%rd6, %rd23;
	cvta.to.global.u64 	%rd7, %rd24;
	cvta.to.global.u64 	%rd8, %rd16;
	cvta.to.global.u64 	%rd25, %rd22;
	mov.u32 	%r125, %tid.x;
	mul.wide.u32 	%rd26, %r125, 4;
	add.s64 	%rd27, %rd25, %rd26;
	ld.global.u32 	%r1, [%rd27];
	setp.lt.s32 	%p3, %r123, 1;
	@%p3 bra 	$L__BB0_13;
	and.b32  	%r2, %r123, 15;
	setp.lt.u32 	%p4, %r123, 16;
	mov.b32 	%r237, 0;
	@%p4 bra 	$L__BB0_4;
	and.b32  	%r237, %r123, 2147483632;
	mov.b32 	%r242, 0;
	mov.u32 	%r129, _ZZ6kernelPiS_S_S_S_S_S_S_S_S_S_S_PjiiiE9isDoneReq;
$L__BB0_3:
	.pragma "nounroll";
	shl.b32 	%r128, %r242, 2;
	add.s32 	%r130, %r129, %r128;
	mov.b32 	%r131, 0;
	st.shared.u32 	[%r130], %r131;
	st.shared.u32 	[%r130+4], %r131;
	st.shared.u32 	[%r130+8], %r131;
	st.shared.u32 	[%r130+12], %r131;
	st.shared.u32 	[%r130+16], %r131;
	st.shared.u32 	[%r130+20], %r131;
	st.shared.u32 	[%r130+24], %r131;
	st.shared.u32 	[%r130+28], %r131;
	st.shared.u32 	[%r130+32], %r131;
	st.shared.u32 	[%r130+36], %r131;
	st.shared.u32 	[%r130+40], %r131;
	st.shared.u32 	[%r130+44], %r131;
	st.shared.u32 	[%r130+48], %r131;
	st.shared.u32 	[%r130+52], %r131;
	st.shared.u32 	[%r130+56], %r131;
	st.shared.u32 	[%r130+60], %r131;
	add.s32 	%r242, %r242, 16;
	setp.eq.s32 	%p5, %r242, %r237;
	@%p5 bra 	$L__BB0_4;
	bra.uni 	$L__BB0_3;
$L__BB0_4:
	setp.eq.s32 	%p6, %r2, 0;
	@%p6 bra 	$L__BB0_13;
	and.b32  	%r5, %r123, 7;
	setp.lt.u32 	%p7, %r2, 8;
	@%p7 bra 	$L__BB0_7;
	shl.b32 	%r132, %r237, 2;
	mov.u32 	%r133, _ZZ6kernelPiS_S_S_S_S_S_S_S_S_S_S_PjiiiE9isDoneReq;
	add.s32 	%r134, %r133, %r132;
	mov.b32 	%r135, 0;
	st.shared.u32 	[%r134], %r135;
	st.shared.u32 	[%r134+4], %r135;
	st.shared.u32 	[%r134+8], %r135;
	st.shared.u32 	[%r134+12], %r135;
	st.shared.u32 	[%r134+16], %r135;
	st.shared.u32 	[%r134+20], %r135;
	st.shared.u32 	[%r134+24], %r135;
	st.shared.u32 	[%r134+28], %r135;
	add.s32 	%r237, %r237, 8;
$L__BB0_7:
	setp.eq.s32 	%p8, %r5, 0;
	@%p8 bra 	$L__BB0_13;
	and.b32  	%r8, %r123, 3;
	setp.lt.u32 	%p9, %r5, 4;
	@%p9 bra 	$L__BB0_10;
	shl.b32 	%r136, %r237, 2;
	mov.u32 	%r137, _ZZ6kernelPiS_S_S_S_S_S_S_S_S_S_S_PjiiiE9isDoneReq;
	add.s32 	%r138, %r137, %r136;
	mov.b32 	%r139, 0;
	st.shared.u32 	[%r138], %r139;
	st.shared.u32 	[%r138+4], %r139;
	st.shared.u32 	[%r138+8], %r139;
	st.shared.u32 	[%r138+12], %r139;
	add.s32 	%r237, %r237, 4;
$L__BB0_10:
	setp.eq.s32 	%p10, %r8, 0;
	@%p10 bra 	$L__BB0_13;
	mov.b32 	%r241, 0;
	mov.u32 	%r142, _ZZ6kernelPiS_S_S_S_S_S_S_S_S_S_S_PjiiiE9isDoneReq;
$L__BB0_12:
	.pragma "nounroll";
	shl.b32 	%r141, %r237, 2;
	add.s32 	%r143, %r142, %r141;
	mov.b32 	%r144, 0;
	st.shared.u32 	[%r143], %r144;
	add.s32 	%r237, %r237, 1;
	add.s32 	%r241, %r241, 1;
	setp.ne.s32 	%p11, %r241, %r8;
	@%p11 bra 	$L__BB0_12;
$L__BB0_13:
	ld.param.u32 	%r244, [_Z6kernelPiS_S_S_S_S_S_S_S_S_S_S_Pjiii_param_14];
	setp.lt.s32 	%p12, %r244, 1;
	@%p12 bra 	$L__BB0_17;
	mov.b32 	%r243, 0;
$L__BB0_15:
	mul.wide.u32 	%rd28, %r243, 4;
	add.s64 	%rd29, %rd8, %rd28;
	ld.global.u32 	%r146, [%rd29];
	setp.lt.s32 	%p13, %r1, %r146;
	mov.u32 	%r244, %r243;
	@%p13 bra 	$L__BB0_17;
	ld.param.u32 	%r244, [_Z6kernelPiS_S_S_S_S_S_S_S_S_S_S_Pjiii_param_14];
	add.s32 	%r243, %r243, 1;
	setp.ne.s32 	%p14, %r243, %r244;
	@%p14 bra 	$L__BB0_15;
$L__BB0_17:
	bar.sync 	0;
	ld.global.u32 	%r147, [%rd7];
	setp.ge.u32 	%p15, %r147, %r123;
	@%p15 bra 	$L__BB0_61;
	ld.param.u64 	%rd105, [_Z6kernelPiS_S_S_S_S_S_S_S_S_S_S_Pjiii_param_11];
	ld.param.u64 	%rd104, [_Z6kernelPiS_S_S_S_S_S_S_S_S_S_S_Pjiii_param_2];
	ld.param.u64 	%rd103, [_Z6kernelPiS_S_S_S_S_S_S_S_S_S_S_Pjiii_param_1];
	cvta.to.global.u64 	%rd30, %rd103;
	mul.wide.s32 	%rd31, %r244, 4;
	add.s64 	%rd9, %rd30, %rd31;
	cvta.to.global.u64 	%rd32, %rd104;
	add.s64 	%rd10, %rd32, %rd31;
	mul.lo.s32 	%r20, %r1, 50;
	and.b32  	%r21, %r123, 3;
	and.b32  	%r22, %r123, 2147483644;
	cvta.to.global.u64 	%rd11, %rd105;
$L__BB0_19:
	setp.lt.s32 	%p17, %r123, 1;
	mov.pred 	%p60, -1;
	@%p17 bra 	$L__BB0_48;
	setp.lt.u32 	%p18, %r123, 4;
	mov.b32 	%r280, 0;
	mov.u32 	%r260, %r280;
	@%p18 bra 	$L__BB0_35;
	mov.b32 	%r249, 0;
	mov.u32 	%r260, %r249;
$L__BB0_22:
	shl.b32 	%r152, %r249, 2;
	mov.u32 	%r153, _ZZ6kernelPiS_S_S_S_S_S_S_S_S_S_S_PjiiiE9isDoneReq;
	add.s32 	%r33, %r153, %r152;
	ld.shared.u32 	%r154, [%r33];
	setp.ne.s32 	%p19, %r154, 0;
	@%p19 bra 	$L__BB0_25;
	mul.wide.u32 	%rd33, %r249, 4;
	add.s64 	%rd34, %rd5, %rd33;
	ld.global.u32 	%r155, [%rd34];
	mul.wide.s32 	%rd35, %r155, 4;
	add.s64 	%rd36, %rd8, %rd35;
	ld.global.u32 	%r156, [%rd36];
	add.s64 	%rd37, %rd4, %rd33;
	ld.global.u32 	%r157, [%rd37];
	add.s32 	%r158, %r157, %r156;
	setp.ne.s32 	%p20, %r260, 0;
	setp.ne.s32 	%p21, %r1, %r158;
	or.pred  	%p22, %p20, %p21;
	@%p22 bra 	$L__BB0_25;
	mov.b32 	%r260, 1;
	st.shared.u32 	[%r33], %r260;
	mul.wide.u32 	%rd38, %r249, 4;
	add.s64 	%rd39, %rd3, %rd38;
	ld.global.u32 	%r298, [%rd39];
	add.s64 	%rd40, %rd2, %rd38;
	ld.global.u32 	%r299, [%rd40];
	add.s64 	%rd41, %rd1, %rd38;
	ld.global.u32 	%r300, [%rd41];
	mov.u32 	%r297, %r249;
$L__BB0_25:
	ld.shared.u32 	%r161, [%r33+4];
	setp.ne.s32 	%p23, %r161, 0;
	@%p23 bra 	$L__BB0_28;
	mul.wide.u32 	%rd42, %r249, 4;
	add.s64 	%rd43, %rd5, %rd42;
	ld.global.u32 	%r162, [%rd43+4];
	mul.wide.s32 	%rd44, %r162, 4;
	add.s64 	%rd45, %rd8, %rd44;
	ld.global.u32 	%r163, [%rd45];
	add.s64 	%rd46, %rd4, %rd42;
	ld.global.u32 	%r164, [%rd46+4];
	add.s32 	%r165, %r164, %r163;
	setp.ne.s32 	%p24, %r260, 0;
	setp.ne.s32 	%p25, %r1, %r165;
	or.pred  	%p26, %p24, %p25;
	@%p26 bra 	$L__BB0_28;
	mov.b32 	%r260, 1;
	st.shared.u32 	[%r33+4], %r260;
	mul.wide.u32 	%rd47, %r249, 4;
	add.s64 	%rd48, %rd3, %rd47;
	ld.global.u32 	%r298, [%rd48+4];
	add.s64 	%rd49, %rd2, %rd47;
	ld.global.u32 	%r299, [%rd49+4];
	add.s64 	%rd50, %rd1, %rd47;
	ld.global.u32 	%r300, [%rd50+4];
	add.s32 	%r297, %r249, 1;
$L__BB0_28:
	ld.shared.u32 	%r168, [%r33+8];
	setp.ne.s32 	%p27, %r168, 0;
	@%p27 bra 	$L__BB0_31;
	mul.wide.u32 	%rd51, %r249, 4;
	add.s64 	%rd52, %rd5, %rd51;
	ld.global.u32 	%r169, [%rd52+8];
	mul.wide.s32 	%rd53, %r169, 4;
	add.s64 	%rd54, %rd8, %rd53;
	ld.global.u32 	%r170, [%rd54];
	add.s64 	%rd55, %rd4, %rd51;
	ld.global.u32 	%r171, [%rd55+8];
	add.s32 	%r172, %r171, %r170;
	setp.ne.s32 	%p28, %r260, 0;
	setp.ne.s32 	%p29, %r1, %r172;
	or.pred  	%p30, %p28, %p29;
	@%p30 bra 	$L__BB0_31;
	mov.b32 	%r260, 1;
	st.shared.u32 	[%r33+8], %r260;
	mul.wide.u32 	%rd56, %r249, 4;
	add.s64 	%rd57, %rd3, %rd56;
	ld.global.u32 	%r298, [%rd57+8];
	add.s64 	%rd58, %rd2, %rd56;
	ld.global.u32 	%r299, [%rd58+8];
	add.s64 	%rd59, %rd1, %rd56;
	ld.global.u32 	%r300, [%rd59+8];
	add.s32 	%r297, %r249, 2;
$L__BB0_31:
	ld.shared.u32 	%r175, [%r33+12];
	setp.ne.s32 	%p31, %r175, 0;
	@%p31 bra 	$L__BB0_34;
	mul.wide.u32 	%rd60, %r249, 4;
	add.s64 	%rd61, %rd5, %rd60;
	ld.global.u32 	%r176, [%rd61+12];
	mul.wide.s32 	%rd62, %r176, 4;
	add.s64 	%rd63, %rd8, %rd62;
	ld.global.u32 	%r177, [%rd63];
	add.s64 	%rd64, %rd4, %rd60;
	ld.global.u32 	%r178, [%rd64+12];
	add.s32 	%r179, %r178, %r177;
	setp.ne.s32 	%p32, %r260, 0;
	setp.ne.s32 	%p33, %r1, %r179;
	or.pred  	%p34, %p32, %p33;
	@%p34 bra 	$L__BB0_34;
	mov.b32 	%r260, 1;
	st.shared.u32 	[%r33+12], %r260;
	mul.wide.u32 	%rd65, %r249, 4;
	add.s64 	%rd66, %rd3, %rd65;
	ld.global.u32 	%r298, [%rd66+12];
	add.s64 	%rd67, %rd2, %rd65;
	ld.global.u32 	%r299, [%rd67+12];
	add.s64 	%rd68, %rd1, %rd65;
	ld.global.u32 	%r300, [%rd68+12];
	add.s32 	%r297, %r249, 3;
$L__BB0_34:
	add.s32 	%r249, %r249, 4;
	setp.ne.s32 	%p35, %r249, %r22;
	mov.u32 	%r280, %r22;
	@%p35 bra 	$L__BB0_22;
$L__BB0_35:
	setp.eq.s32 	%p36, %r21, 0;
	@%p36 bra 	$L__BB0_47;
	shl.b32 	%r182, %r280, 2;
	mov.u32 	%r183, _ZZ6kernelPiS_S_S_S_S_S_S_S_S_S_S_PjiiiE9isDoneReq;
	add.s32 	%r81, %r183, %r182;
	ld.shared.u32 	%r184, [%r81];
	setp.ne.s32 	%p37, %r184, 0;
	@%p37 bra 	$L__BB0_39;
	mul.wide.u32 	%rd69, %r280, 4;
	add.s64 	%rd70, %rd5, %rd69;
	ld.global.u32 	%r185, [%rd70];
	mul.wide.s32 	%rd71, %r185, 4;
	add.s64 	%rd72, %rd8, %rd71;
	ld.global.u32 	%r186, [%rd72];
	add.s64 	%rd73, %rd4, %rd69;
	ld.global.u32 	%r187, [%rd73];
	add.s32 	%r188, %r187, %r186;
	setp.ne.s32 	%p38, %r260, 0;
	setp.ne.s32 	%p39, %r1, %r188;
	or.pred  	%p40, %p38, %p39;
	@%p40 bra 	$L__BB0_39;
	mov.b32 	%r260, 1;
	st.shared.u32 	[%r81], %r260;
	mul.wide.u32 	%rd74, %r280, 4;
	add.s64 	%rd75, %rd3, %rd74;
	ld.global.u32 	%r298, [%rd75];
	add.s64 	%rd76, %rd2, %rd74;
	ld.global.u32 	%r299, [%rd76];
	add.s64 	%rd77, %rd1, %rd74;
	ld.global.u32 	%r300, [%rd77];
	mov.u32 	%r297, %r280;
$L__BB0_39:
	setp.eq.s32 	%p41, %r21, 1;
	@%p41 bra 	$L__BB0_47;
	ld.shared.u32 	%r191, [%r81+4];
	setp.ne.s32 	%p42, %r191, 0;
	@%p42 bra 	$L__BB0_43;
	mul.wide.u32 	%rd78, %r280, 4;
	add.s64 	%rd79, %rd5, %rd78;
	ld.global.u32 	%r192, [%rd79+4];
	mul.wide.s32 	%rd80, %r192, 4;
	add.s64 	%rd81, %rd8, %rd80;
	ld.global.u32 	%r193, [%rd81];
	add.s64 	%rd82, %rd4, %rd78;
	ld.global.u32 	%r194, [%rd82+4];
	add.s32 	%r195, %r194, %r193;
	setp.ne.s32 	%p43, %r260, 0;
	setp.ne.s32 	%p44, %r1, %r195;
	or.pred  	%p45, %p43, %p44;
	@%p45 bra 	$L__BB0_43;
	mov.b32 	%r260, 1;
	st.shared.u32 	[%r81+4], %r260;
	mul.wide.u32 	%rd83, %r280, 4;
	add.s64 	%rd84, %rd3, %rd83;
	ld.global.u32 	%r298, [%rd84+4];
	add.s64 	%rd85, %rd2, %rd83;
	ld.global.u32 	%r299, [%rd85+4];
	add.s64 	%rd86, %rd1, %rd83;
	ld.global.u32 	%r300, [%rd86+4];
	add.s32 	%r297, %r280, 1;
$L__BB0_43:
	setp.eq.s32 	%p46, %r21, 2;
	@%p46 bra 	$L__BB0_47;
	ld.shared.u32 	%r198, [%r81+8];
	setp.ne.s32 	%p47, %r198, 0;
	@%p47 bra 	$L__BB0_47;
	mul.wide.u32 	%rd87, %r280, 4;
	add.s64 	%rd88, %rd5, %rd87;
	ld.global.u32 	%r199, [%rd88+8];
	mul.wide.s32 	%rd89, %r199, 4;
	add.s64 	%rd90, %rd8, %rd89;
	ld.global.u32 	%r200, [%rd90];
	add.s64 	%rd91, %rd4, %rd87;
	ld.global.u32 	%r201, [%rd91+8];
	add.s32 	%r202, %r201, %r200;
	setp.ne.s32 	%p48, %r260, 0;
	setp.ne.s32 	%p49, %r1, %r202;
	or.pred  	%p50, %p48, %p49;
	@%p50 bra 	$L__BB0_47;
	mov.b32 	%r260, 1;
	st.shared.u32 	[%r81+8], %r260;
	mul.wide.u32 	%rd92, %r280, 4;
	add.s64 	%rd93, %rd3, %rd92;
	ld.global.u32 	%r298, [%rd93+8];
	add.s64 	%rd94, %rd2, %rd92;
	ld.global.u32 	%r299, [%rd94+8];
	add.s64 	%rd95, %rd1, %rd92;
	ld.global.u32 	%r300, [%rd95+8];
	add.s32 	%r297, %r280, 2;
$L__BB0_47:
	setp.eq.s32 	%p60, %r260, 0;
$L__BB0_48:
	@%p60 bra 	$L__BB0_60;
	ld.global.u32 	%r205, [%rd9+-4];
	ld.global.u32 	%r206, [%rd10+-4];
	min.s32 	%r207, %r205, %r206;
	sub.s32 	%r208, %r298, %r207;
	sub.s32 	%r209, %r299, %r207;
	min.s32 	%r112, %r208, %r209;
	max.s32 	%r113, %r208, %r209;
	setp.le.s32 	%p51, %r113, %r112;
	mov.u32 	%r306, %r112;
	@%p51 bra 	$L__BB0_58;
$L__BB0_50:
	add.s32 	%r210, %r306, %r20;
	mul.wide.s32 	%rd96, %r210, 4;
	add.s64 	%rd97, %rd6, %rd96;
	ld.global.u32 	%r211, [%rd97];
	setp.lt.s32 	%p52, %r211, %r300;
	@%p52 bra 	$L__BB0_59;
	add.s32 	%r306, %r306, 1;
	setp.ne.s32 	%p53, %r306, %r113;
	@%p53 bra 	$L__BB0_50;
	sub.s32 	%r212, %r113, %r112;
	and.b32  	%r115, %r212, 3;
	setp.eq.s32 	%p54, %r115, 0;
	mov.u32 	%r305, %r112;
	@%p54 bra 	$L__BB0_56;
	add.s32 	%r213, %r112, %r20;
	mul.wide.s32 	%rd98, %r213, 4;
	add.s64 	%rd12, %rd6, %rd98;
	ld.global.u32 	%r214, [%rd12];
	sub.s32 	%r215, %r214, %r300;
	st.global.u32 	[%rd12], %r215;
	add.s32 	%r305, %r112, 1;
	setp.eq.s32 	%p55, %r115, 1;
	@%p55 bra 	$L__BB0_56;
	ld.global.u32 	%r216, [%rd12+4];
	sub.s32 	%r217, %r216, %r300;
	st.global.u32 	[%rd12+4], %r217;
	add.s32 	%r305, %r112, 2;
	setp.eq.s32 	%p56, %r115, 2;
	@%p56 bra 	$L__BB0_56;
	ld.global.u32 	%r218, [%rd12+8];
	sub.s32 	%r219, %r218, %r300;
	st.global.u32 	[%rd12+8], %r219;
	add.s32 	%r305, %r112, 3;
$L__BB0_56:
	sub.s32 	%r220, %r112, %r113;
	setp.gt.u32 	%p57, %r220, -4;
	@%p57 bra 	$L__BB0_58;
$L__BB0_57:
	add.s32 	%r221, %r305, %r20;
	mul.wide.s32 	%rd99, %r221, 4;
	add.s64 	%rd100, %rd6, %rd99;
	ld.global.u32 	%r222, [%rd100];
	sub.s32 	%r223, %r222, %r300;
	st.global.u32 	[%rd100], %r223;
	ld.global.u32 	%r224, [%rd100+4];
	sub.s32 	%r225, %r224, %r300;
	st.global.u32 	[%rd100+4], %r225;
	ld.global.u32 	%r226, [%rd100+8];
	sub.s32 	%r227, %r226, %r300;
	st.global.u32 	[%rd100+8], %r227;
	ld.global.u32 	%r228, [%rd100+12];
	sub.s32 	%r229, %r228, %r300;
	st.global.u32 	[%rd100+12], %r229;
	add.s32 	%r305, %r305, 4;
	setp.ne.s32 	%p58, %r305, %r113;
	@%p58 bra 	$L__BB0_57;
$L__BB0_58:
	membar.gl;
	sub.s32 	%r230, %r113, %r112;
	mul.wide.s32 	%rd101, %r297, 4;
	add.s64 	%rd102, %rd11, %rd101;
	ld.global.u32 	%r231, [%rd102];
	mad.lo.s32 	%r232, %r230, %r300, %r231;
	st.global.u32 	[%rd102], %r232;
$L__BB0_59:
	atom.global.inc.u32 	%r233, [%rd7], 5001;
$L__BB0_60:
	bar.sync 	0;
	ld.global.u32 	%r234, [%rd7];
	setp.lt.u32 	%p59, %r234, %r123;
	@%p59 bra 	$L__BB0_19;
$L__BB0_61:
	ret;

}


// ===== COMPILED SASS (sm_100) =====

	.target	sm_100

	.elftype	@"ET_EXEC"


//--------------------- .note.nv.tkinfo           --------------------------
	.section	.note.nv.tkinfo,"",@"SHT_NOTE"
	.sectionflags	@"SHF_NOTE_NV_TKINFO"
	.tkinfo
        /*0018*/ 	.word	0x00000002
        /*0030*/ 	.string	""
        /*0030*/ 	.string	"ptxas"
        /*0030*/ 	.string	"Cuda compilation tools, release 13.0, V13.0.88"
        /*0030*/ 	.string	"Build cuda_13.0.r13.0/compiler.36424714_0"
        /*0030*/ 	.string	"-arch sm_100 -m 64 "



//--------------------- .note.nv.cuinfo           --------------------------
	.section	.note.nv.cuinfo,"",@"SHT_NOTE"
	.sectionflags	@"SHF_NOTE_NV_CUINFO"
        /*0018*/ 	.short	0x0002
        /*001a*/ 	.short	0x0064
        /*001c*/ 	.short	0x0082
	.zero		2


//--------------------- .nv.info                  --------------------------
	.section	.nv.info,"",@"SHT_CUDA_INFO"
	.align	4


	//----- nvinfo : EIATTR_REGCOUNT
	.align		4
        /*0000*/ 	.byte	0x04, 0x2f
        /*0002*/ 	.short	(.L_1 - .L_0)
	.align		4
.L_0:
        /*0004*/ 	.word	index@(_Z6kernelPiS_S_S_S_S_S_S_S_S_S_S_Pjiii)
        /*0008*/ 	.word	0x00000020


	//----- nvinfo : EIATTR_FRAME_SIZE
	.align		4
.L_1:
        /*000c*/ 	.byte	0x04, 0x11
        /*000e*/ 	.short	(.L_3 - .L_2)
	.align		4
.L_2:
        /*0010*/ 	.word	index@(_Z6kernelPiS_S_S_S_S_S_S_S_S_S_S_Pjiii)
        /*0014*/ 	.word	0x00000000


	//----- nvinfo : EIATTR_MIN_STACK_SIZE
	.align		4
.L_3:
        /*0018*/ 	.byte	0x04, 0x12
        /*001a*/ 	.short	(.L_5 - .L_4)
	.align		4
.L_4:
        /*001c*/ 	.word	index@(_Z6kernelPiS_S_S_S_S_S_S_S_S_S_S_Pjiii)
        /*0020*/ 	.word	0x00000000
.L_5:


//--------------------- .nv.compat                --------------------------
	.section	.nv.compat,"",@"SHT_CUDA_COMPAT_INFO"
	.align	4
        /*0000*/ 	.byte	0x02, 0x09, 0x00, 0x00, 0x02, 0x02, 0x01, 0x00, 0x02, 0x05, 0x05, 0x00, 0x03, 0x07, 0x01, 0x01
        /*0010*/ 	.byte	0x02, 0x03, 0x00, 0x00, 0x02, 0x06, 0x01, 0x00, 0x04, 0x0b, 0x08, 0x00, 0x09, 0x00, 0x00, 0x00
        /*0020*/ 	.byte	0x00, 0x00, 0x00, 0x00


//--------------------- .nv.info._Z6kernelPiS_S_S_S_S_S_S_S_S_S_S_Pjiii --------------------------
	.section	.nv.info._Z6kernelPiS_S_S_S_S_S_S_S_S_S_S_Pjiii,"",@"SHT_CUDA_INFO"
	.sectionflags	@""
	.align	4


	//----- nvinfo : EIATTR_CUDA_API_VERSION
	.align		4
        /*0000*/ 	.byte	0x04, 0x37
        /*0002*/ 	.short	(.L_7 - .L_6)
.L_6:
        /*0004*/ 	.word	0x00000082


	//----- nvinfo : EIATTR_KPARAM_INFO
	.align		4
.L_7:
        /*0008*/ 	.byte	0x04, 0x17
        /*000a*/ 	.short	(.L_9 - .L_8)
.L_8:
        /*000c*/ 	.word	0x00000000
        /*0010*/ 	.short	0x000f
        /*0012*/ 	.short	0x0070
        /*0014*/ 	.byte	0x00, 0xf0, 0x11, 0x00


	//----- nvinfo : EIATTR_KPARAM_INFO
	.align		4
.L_9:
        /*0018*/ 	.byte	0x04, 0x17
        /*001a*/ 	.short	(.L_11 - .L_10)
.L_10:
        /*001c*/ 	.word	0x00000000
        /*0020*/ 	.short	0x000e
        /*0022*/ 	.short	0x006c
        /*0024*/ 	.byte	0x00, 0xf0, 0x11, 0x00


	//----- nvinfo : EIATTR_KPARAM_INFO
	.align		4
.L_11:
        /*0028*/ 	.byte	0x04, 0x17
        /*002a*/ 	.short	(.L_13 - .L_12)
.L_12:
        /*002c*/ 	.word	0x00000000
        /*0030*/ 	.short	0x000d
        /*0032*/ 	.short	0x0068
        /*0034*/ 	.byte	0x00, 0xf0, 0x11, 0x00


	//----- nvinfo : EIATTR_KPARAM_INFO
	.align		4
.L_13:
        /*0038*/ 	.byte	0x04, 0x17
        /*003a*/ 	.short	(.L_15 - .L_14)
.L_14:
        /*003c*/ 	.word	0x00000000
        /*0040*/ 	.short	0x000c
        /*0042*/ 	.short	0x0060
        /*0044*/ 	.byte	0x00, 0xf5, 0x21, 0x00


	//----- nvinfo : EIATTR_KPARAM_INFO
	.align		4
.L_15:
        /*0048*/ 	.byte	0x04, 0x17
        /*004a*/ 	.short	(.L_17 - .L_16)
.L_16:
        /*004c*/ 	.word	0x00000000
        /*0050*/ 	.short	0x000b
        /*0052*/ 	.short	0x0058
        /*0054*/ 	.byte	0x00, 0xf5, 0x21, 0x00


	//----- nvinfo : EIATTR_KPARAM_INFO
	.align		4
.L_17:
        /*0058*/ 	.byte	0x04, 0x17
        /*005a*/ 	.short	(.L_19 - .L_18)
.L_18:
        /*005c*/ 	.word	0x00000000
        /*0060*/ 	.short	0x000a
        /*0062*/ 	.short	0x0050
        /*0064*/ 	.byte	0x00, 0xf5, 0x21, 0x00


	//----- nvinfo : EIATTR_KPARAM_INFO
	.align		4
.L_19:
        /*0068*/ 	.byte	0x04, 0x17
        /*006a*/ 	.short	(.L_21 - .L_20)
.L_20:
        /*006c*/ 	.word	0x00000000
        /*0070*/ 	.short	0x0009
        /*0072*/ 	.short	0x0048
        /*0074*/ 	.byte	0x00, 0xf5, 0x21, 0x00


	//----- nvinfo : EIATTR_KPARAM_INFO
	.align		4
.L_21:
        /*0078*/ 	.byte	0x04, 0x17
        /*007a*/ 	.short	(.L_23 - .L_22)
.L_22:
        /*007c*/ 	.word	0x00000000
        /*0080*/ 	.short	0x0008
        /*0082*/ 	.short	0x0040
        /*0084*/ 	.byte	0x00, 0xf5, 0x21, 0x00


	//----- nvinfo : EIATTR_KPARAM_INFO
	.align		4
.L_23:
        /*0088*/ 	.byte	0x04, 0x17
        /*008a*/ 	.short	(.L_25 - .L_24)
.L_24:
        /*008c*/ 	.word	0x00000000
        /*0090*/ 	.short	0x0007
        /*0092*/ 	.short	0x0038
        /*0094*/ 	.byte	0x00, 0xf5, 0x21, 0x00


	//----- nvinfo : EIATTR_KPARAM_INFO
	.align		4
.L_25:
        /*0098*/ 	.byte	0x04, 0x17
        /*009a*/ 	.short	(.L_27 - .L_26)
.L_26:
        /*009c*/ 	.word	0x00000000
        /*00a0*/ 	.short	0x0006
        /*00a2*/ 	.short	0x0030
        /*00a4*/ 	.byte	0x00, 0xf5, 0x21, 0x00


	//----- nvinfo : EIATTR_KPARAM_INFO
	.align		4
.L_27:
        /*00a8*/ 	.byte	0x04, 0x17
        /*00aa*/ 	.short	(.L_29 - .L_28)
.L_28:
        /*00ac*/ 	.word	0x00000000
        /*00b0*/ 	.short	0x0005
        /*00b2*/ 	.short	0x0028
        /*00b4*/ 	.byte	0x00, 0xf5, 0x21, 0x00


	//----- nvinfo : EIATTR_KPARAM_INFO
	.align		4
.L_29:
        /*00b8*/ 	.byte	0x04, 0x17
        /*00ba*/ 	.short	(.L_31 - .L_30)
.L_30:
        /*00bc*/ 	.word	0x00000000
        /*00c0*/ 	.short	0x0004
        /*00c2*/ 	.short	0x0020
        /*00c4*/ 	.byte	0x00, 0xf5, 0x21, 0x00


	//----- nvinfo : EIATTR_KPARAM_INFO
	.align		4
.L_31:
        /*00c8*/ 	.byte	0x04, 0x17
        /*00ca*/ 	.short	(.L_33 - .L_32)
.L_32:
        /*00cc*/ 	.word	0x00000000
        /*00d0*/ 	.short	0x0003
        /*00d2*/ 	.short	0x0018
        /*00d4*/ 	.byte	0x00, 0xf5, 0x21, 0x00


	//----- nvinfo : EIATTR_KPARAM_INFO
	.align		4
.L_33:
        /*00d8*/ 	.byte	0x04, 0x17
        /*00da*/ 	.short	(.L_35 - .L_34)
.L_34:
        /*00dc*/ 	.word	0x00000000
        /*00e0*/ 	.short	0x0002
        /*00e2*/ 	.short	0x0010
        /*00e4*/ 	.byte	0x00, 0xf5, 0x21, 0x00


	//----- nvinfo : EIATTR_KPARAM_INFO
	.align		4
.L_35:
        /*00e8*/ 	.byte	0x04, 0x17
        /*00ea*/ 	.short	(.L_37 - .L_36)
.L_36:
        /*00ec*/ 	.word	0x00000000
        /*00f0*/ 	.short	0x0001
        /*00f2*/ 	.short	0x0008
        /*00f4*/ 	.byte	0x00, 0xf5, 0x21, 0x00


	//----- nvinfo : EIATTR_KPARAM_INFO
	.align		4
.L_37:
        /*00f8*/ 	.byte	0x04, 0x17
        /*00fa*/ 	.short	(.L_39 - .L_38)
.L_38:
        /*00fc*/ 	.word	0x00000000
        /*0100*/ 	.short	0x0000
        /*0102*/ 	.short	0x0000
        /*0104*/ 	.byte	0x00, 0xf5, 0x21, 0x00


	//----- nvinfo : EIATTR_SPARSE_MMA_MASK
	.align		4
.L_39:
        /*0108*/ 	.byte	0x03, 0x50
        /*010a*/ 	.short	0x0000


	//----- nvinfo : EIATTR_MAXREG_COUNT
	.align		4
        /*010c*/ 	.byte	0x03, 0x1b
        /*010e*/ 	.short	0x00ff


	//----- nvinfo : EIATTR_NUM_BARRIERS
	.align		4
        /*0110*/ 	.byte	0x02, 0x4c
        /*0112*/ 	.byte	0x01
	.zero		1


	//----- nvinfo : EIATTR_MERCURY_ISA_VERSION
	.align		4
        /*0114*/ 	.byte	0x03, 0x5f
        /*0116*/ 	.short	0x0101


	//----- nvinfo : EIATTR_VRC_CTA_INIT_COUNT
	.align		4
        /*0118*/ 	.byte	0x02, 0x4a
	.zero		1
	.zero		1


	//----- nvinfo : EIATTR_EXIT_INSTR_OFFSETS
	.align		4
        /*011c*/ 	.byte	0x04, 0x1c
        /*011e*/ 	.short	(.L_41 - .L_40)


	//   ....[0]....
.L_40:
        /*0120*/ 	.word	0x000005e0


	//   ....[1]....
        /*0124*/ 	.word	0x00001a90


	//----- nvinfo : EIATTR_CRS_STACK_SIZE
	.align		4
.L_41:
        /*0128*/ 	.byte	0x04, 0x1e
        /*012a*/ 	.short	(.L_43 - .L_42)
.L_42:
        /*012c*/ 	.word	0x00000000


	//----- nvinfo : EIATTR_CBANK_PARAM_SIZE
	.align		4
.L_43:
        /*0130*/ 	.byte	0x03, 0x19
        /*0132*/ 	.short	0x0074


	//----- nvinfo : EIATTR_PARAM_CBANK
	.align		4
        /*0134*/ 	.byte	0x04, 0x0a
        /*0136*/ 	.short	(.L_45 - .L_44)
	.align		4
.L_44:
        /*0138*/ 	.word	index@(.nv.constant0._Z6kernelPiS_S_S_S_S_S_S_S_S_S_S_Pjiii)
        /*013c*/ 	.short	0x0380
        /*013e*/ 	.short	0x0074


	//----- nvinfo : EIATTR_SW_WAR
	.align		4
.L_45:
        /*0140*/ 	.byte	0x04, 0x36
        /*0142*/ 	.short	(.L_47 - .L_46)
.L_46:
        /*0144*/ 	.word	0x00000008
.L_47:


//--------------------- .nv.callgraph             --------------------------
	.section	.nv.callgraph,"",@"SHT_CUDA_CALLGRAPH"
	.align	4
	.sectionentsize	8
	.align		4
        /*0000*/ 	.word	0x00000000
	.align		4
        /*0004*/ 	.word	0xffffffff
	.align		4
        /*0008*/ 	.word	0x00000000
	.align		4
        /*000c*/ 	.word	0xfffffffe
	.align		4
        /*0010*/ 	.word	0x00000000
	.align		4
        /*0014*/ 	.word	0xfffffffd
	.align		4
        /*0018*/ 	.word	0x00000000
	.align		4
        /*001c*/ 	.word	0xfffffffc


//--------------------- .text._Z6kernelPiS_S_S_S_S_S_S_S_S_S_S_Pjiii --------------------------
	.section	.text._Z6kernelPiS_S_S_S_S_S_S_S_S_S_S_Pjiii,"ax",@progbits
	.align	128
        .global         _Z6kernelPiS_S_S_S_S_S_S_S_S_S_S_Pjiii
        .type           _Z6kernelPiS_S_S_S_S_S_S_S_S_S_S_Pjiii,@function
        .size           _Z6kernelPiS_S_S_S_S_S_S_S_S_S_S_Pjiii,(.L_x_40 - _Z6kernelPiS_S_S_S_S_S_S_S_S_S_S_Pjiii)
        .other          _Z6kernelPiS_S_S_S_S_S_S_S_S_S_S_Pjiii,@"STO_CUDA_ENTRY STV_DEFAULT"
_Z6kernelPiS_S_S_S_S_S_S_S_S_S_S_Pjiii:
.text._Z6kernelPiS_S_S_S_S_S_S_S_S_S_S_Pjiii:
[----:B------:R-:W-:Y:S01]  /*0000*/  LDC R1, c[0x0][0x37c] ;  /* 0x0000df00ff017b82 */ /* 0x000fe20000000800 */
[----:B------:R-:W0:Y:S07]  /*0010*/  S2R R5, SR_TID.X ;  /* 0x0000000000057919 */ /* 0x000e2e0000002100 */
[----:B------:R-:W0:Y:S01]  /*0020*/  LDC.64 R2, c[0x0][0x3c8] ;  /* 0x0000f200ff027b82 */ /* 0x000e220000000a00 */
[----:B------:R-:W1:Y:S01]  /*0030*/  LDCU.64 UR10, c[0x0][0x358] ;  /* 0x00006b00ff0a77ac */ /* 0x000e620008000a00 */
[----:B------:R-:W2:Y:S01]  /*0040*/  LDCU UR7, c[0x0][0x3e8] ;  /* 0x00007d00ff0777ac */ /* 0x000ea20008000800 */
[----:B0-----:R-:W-:-:S05]  /*0050*/  IMAD.WIDE.U32 R2, R5, 0x4, R2 ;  /* 0x0000000405027825 */ /* 0x001fca00078e0002 */
[----:B-1----:R0:W5:Y:S01]  /*0060*/  LDG.E R0, desc[UR10][R2.64] ;  /* 0x0000000a02007981 */ /* 0x002162000c1e1900 */
[----:B--2---:R-:W-:-:S09]  /*0070*/  UISETP.GE.AND UP0, UPT, UR7, 0x1, UPT ;  /* 0x000000010700788c */ /* 0x004fd2000bf06270 */
[----:B0-----:R-:W-:Y:S05]  /*0080*/  BRA.U !UP0, `(.L_x_0) ;  /* 0x0000000108f47547 */ /* 0x001fea000b800000 */
[----:B------:R-:W-:Y:S02]  /*0090*/  UISETP.GE.U32.AND UP1, UPT, UR7, 0x10, UPT ;  /* 0x000000100700788c */ /* 0x000fe4000bf26070 */
[----:B------:R-:W-:Y:S01]  /*00a0*/  ULOP3.LUT UR8, UR7, 0xf, URZ, 0xc0, !UPT ;  /* 0x0000000f07087892 */ /* 0x000fe2000f8ec0ff */
[----:B------:R-:W-:-:S03]  /*00b0*/  UMOV UR4, URZ ;  /* 0x000000ff00047c82 */ /* 0x000fc60008000000 */
[----:B------:R-:W-:-:S03]  /*00c0*/  UISETP.NE.AND UP0, UPT, UR8, URZ, UPT ;  /* 0x000000ff0800728c */ /* 0x000fc6000bf05270 */
[----:B------:R-:W-:Y:S08]  /*00d0*/  BRA.U !UP1, `(.L_x_1) ;  /* 0x0000000109347547 */ /* 0x000ff0000b800000 */
[----:B------:R-:W0:Y:S01]  /*00e0*/  S2UR UR6, SR_CgaCtaId ;  /* 0x00000000000679c3 */ /* 0x000e220000008800 */
[----:B------:R-:W-:Y:S01]  /*00f0*/  UMOV UR5, 0x400 ;  /* 0x0000040000057882 */ /* 0x000fe20000000000 */
[----:B------:R-:W-:Y:S02]  /*0100*/  ULOP3.LUT UR4, UR7, 0x7ffffff0, URZ, 0xc0, !UPT ;  /* 0x7ffffff007047892 */ /* 0x000fe4000f8ec0ff */
[----:B0-----:R-:W-:-:S03]  /*0110*/  ULEA UR6, UR6, UR5, 0x18 ;  /* 0x0000000506067291 */ /* 0x001fc6000f8ec0ff */
[----:B------:R-:W-:-:S09]  /*0120*/  UMOV UR5, URZ ;  /* 0x000000ff00057c82 */ /* 0x000fd20008000000 */
.L_x_2:
[----:B------:R-:W-:Y:S02]  /*0130*/  ULEA UR9, UR5, UR6, 0x2 ;  /* 0x0000000605097291 */ /* 0x000fe4000f8e10ff */
[----:B------:R-:W-:-:S04]  /*0140*/  UIADD3 UR5, UPT, UPT, UR5, 0x10, URZ ;  /* 0x0000001005057890 */ /* 0x000fc8000fffe0ff */
[----:B------:R-:W-:-:S03]  /*0150*/  UISETP.NE.AND UP1, UPT, UR5, UR4, UPT ;  /* 0x000000040500728c */ /* 0x000fc6000bf25270 */
[----:B------:R-:W-:Y:S04]  /*0160*/  STS.128 [UR9], RZ ;  /* 0x000000ffff007988 */ /* 0x000fe80008000c09 */
[----:B------:R-:W-:Y:S04]  /*0170*/  STS.128 [UR9+0x10], RZ ;  /* 0x000010ffff007988 */ /* 0x000fe80008000c09 */
[----:B------:R-:W-:Y:S04]  /*0180*/  STS.128 [UR9+0x20], RZ ;  /* 0x000020ffff007988 */ /* 0x000fe80008000c09 */
[----:B------:R-:W-:Y:S01]  /*0190*/  STS.128 [UR9+0x30], RZ ;  /* 0x000030ffff007988 */ /* 0x000fe20008000c09 */
[----:B------:R-:W-:Y:S05]  /*01a0*/  BRA.U UP1, `(.L_x_2) ;  /* 0xfffffffd01e07547 */ /* 0x000fea000b83ffff */
.L_x_1:
[----:B------:R-:W-:Y:S05]  /*01b0*/  BRA.U !UP0, `(.L_x_0) ;  /* 0x0000000108a87547 */ /* 0x000fea000b800000 */
[----:B------:R-:W-:Y:S02]  /*01c0*/  UISETP.GE.U32.AND UP0, UPT, UR8, 0x8, UPT ;  /* 0x000000080800788c */ /* 0x000fe4000bf06070 */
[----:B------:R-:W-:-:S04]  /*01d0*/  ULOP3.LUT UR9, UR7, 0x7, URZ, 0xc0, !UPT ;  /* 0x0000000707097892 */ /* 0x000fc8000f8ec0ff */
[----:B------:R-:W-:-:S03]  /*01e0*/  UISETP.NE.AND UP1, UPT, UR9, URZ, UPT ;  /* 0x000000ff0900728c */ /* 0x000fc6000bf25270 */
[----:B------:R-:W-:Y:S08]  /*01f0*/  BRA.U !UP0, `(.L_x_3) ;  /* 0x0000000108347547 */ /* 0x000ff0000b800000 */
[----:B------:R-:W0:Y:S01]  /*0200*/  S2UR UR6, SR_CgaCtaId ;  /* 0x00000000000679c3 */ /* 0x000e220000008800 */
[----:B------:R-:W-:Y:S02]  /*0210*/  UMOV UR5, 0x400 ;  /* 0x0000040000057882 */ /* 0x000fe40000000000 */
[----:B0-----:R-:W-:-:S04]  /*0220*/  ULEA UR5, UR6, UR5, 0x18 ;  /* 0x0000000506057291 */ /* 0x001fc8000f8ec0ff */
[----:B------:R-:W-:Y:S02]  /*0230*/  ULEA UR5, UR4, UR5, 0x2 ;  /* 0x0000000504057291 */ /* 0x000fe4000f8e10ff */
[----:B------:R-:W-:-:S07]  /*0240*/  UIADD3 UR4, UPT, UPT, UR4, 0x8, URZ ;  /* 0x0000000804047890 */ /* 0x000fce000fffe0ff */
[----:B------:R-:W-:Y:S04]  /*0250*/  STS [UR5], RZ ;  /* 0x000000ffff007988 */ /* 0x000fe80008000805 */
[----:B------:R-:W-:Y:S04]  /*0260*/  STS [UR5+0x4], RZ ;  /* 0x000004ffff007988 */ /* 0x000fe80008000805 */
[----:B------:R-:W-:Y:S04]  /*0270*/  STS [UR5+0x8], RZ ;  /* 0x000008ffff007988 */ /* 0x000fe80008000805 */
[----:B------:R-:W-:Y:S04]  /*0280*/  STS [UR5+0xc], RZ ;  /* 0x00000cffff007988 */ /* 0x000fe80008000805 */
[----:B------:R-:W-:Y:S04]  /*0290*/  STS [UR5+0x10], RZ ;  /* 0x000010ffff007988 */ /* 0x000fe80008000805 */
[----:B------:R-:W-:Y:S04]  /*02a0*/  STS [UR5+0x14], RZ ;  /* 0x000014ffff007988 */ /* 0x000fe80008000805 */
[----:B------:R-:W-:Y:S04]  /*02b0*/  STS [UR5+0x18], RZ ;  /* 0x000018ffff007988 */ /* 0x000fe80008000805 */
[----:B------:R-:W-:Y:S01]  /*02c0*/  STS [UR5+0x1c], RZ ;  /* 0x00001cffff007988 */ /* 0x000fe20008000805 */
.L_x_3:
        /* <DEDUP_REMOVED lines=13> */
[----:B------:R-:W-:Y:S01]  /*03a0*/  STS [UR5+0xc], RZ ;  /* 0x00000cffff007988 */ /* 0x000fe20008000805 */
.L_x_4:
[----:B------:R-:W-:Y:S05]  /*03b0*/  BRA.U !UP1, `(.L_x_0) ;  /* 0x0000000109287547 */ /* 0x000fea000b800000 */
[----:B------:R-:W0:Y:S01]  /*03c0*/  S2UR UR7, SR_CgaCtaId ;  /* 0x00000000000779c3 */ /* 0x000e220000008800 */
[----:B------:R-:W-:Y:S02]  /*03d0*/  UMOV UR5, 0x400 ;  /* 0x0000040000057882 */ /* 0x000fe40000000000 */
[----:B0-----:R-:W-:-:S03]  /*03e0*/  ULEA UR7, UR7, UR5, 0x18 ;  /* 0x0000000507077291 */ /* 0x001fc6000f8ec0ff */
[----:B------:R-:W-:-:S09]  /*03f0*/  UMOV UR5, URZ ;  /* 0x000000ff00057c82 */ /* 0x000fd20008000000 */
.L_x_5:
[----:B------:R-:W-:Y:S02]  /*0400*/  ULEA UR8, UR4, UR7, 0x2 ;  /* 0x0000000704087291 */ /* 0x000fe4000f8e10ff */
[----:B------:R-:W-:Y:S02]  /*0410*/  UIADD3 UR5, UPT, UPT, UR5, 0x1, URZ ;  /* 0x0000000105057890 */ /* 0x000fe4000fffe0ff */
[----:B------:R-:W-:Y:S02]  /*0420*/  UIADD3 UR4, UPT, UPT, UR4, 0x1, URZ ;  /* 0x0000000104047890 */ /* 0x000fe4000fffe0ff */
[----:B------:R-:W-:-:S03]  /*0430*/  UISETP.NE.AND UP0, UPT, UR5, UR6, UPT ;  /* 0x000000060500728c */ /* 0x000fc6000bf05270 */
[----:B------:R-:W-:Y:S06]  /*0440*/  STS [UR8], RZ ;  /* 0x000000ffff007988 */ /* 0x000fec0008000808 */
[----:B------:R-:W-:Y:S05]  /*0450*/  BRA.U UP0, `(.L_x_5) ;  /* 0xfffffffd00e87547 */ /* 0x000fea000b83ffff */
.L_x_0:
[----:B------:R-:W0:Y:S01]  /*0460*/  LDCU UR4, c[0x0][0x3ec] ;  /* 0x00007d80ff0477ac */ /* 0x000e220008000800 */
[----:B------:R-:W1:Y:S01]  /*0470*/  LDCU UR5, c[0x0][0x3ec] ;  /* 0x00007d80ff0577ac */ /* 0x000e620008000800 */
[----:B0-----:R-:W-:Y:S01]  /*0480*/  UISETP.GE.AND UP0, UPT, UR4, 0x1, UPT ;  /* 0x000000010400788c */ /* 0x001fe2000bf06270 */
[----:B-1----:R-:W-:-:S08]  /*0490*/  MOV R11, UR5 ;  /* 0x00000005000b7c02 */ /* 0x002fd00008000f00 */
[----:B------:R-:W-:Y:S05]  /*04a0*/  BRA.U !UP0, `(.L_x_6) ;  /* 0x0000000108387547 */ /* 0x000fea000b800000 */
[----:B------:R-:W0:Y:S01]  /*04b0*/  LDC.64 R4, c[0x0][0x398] ;  /* 0x0000e600ff047b82 */ /* 0x000e220000000a00 */
[----:B------:R-:W-:Y:S01]  /*04c0*/  BSSY.RECONVERGENT B0, `(.L_x_6) ;  /* 0x000000c000007945 */ /* 0x000fe20003800200 */
[----:B------:R-:W-:Y:S01]  /*04d0*/  IMAD.MOV.U32 R11, RZ, RZ, RZ ;  /* 0x000000ffff0b7224 */ /* 0x000fe200078e00ff */
[----:B------:R-:W1:Y:S01]  /*04e0*/  LDCU UR6, c[0x0][0x3ec] ;  /* 0x00007d80ff0677ac */ /* 0x000e620008000800 */
[----:B------:R-:W2:Y:S05]  /*04f0*/  LDCU UR5, c[0x0][0x3ec] ;  /* 0x00007d80ff0577ac */ /* 0x000eaa0008000800 */
.L_x_8:
[----:B0-----:R-:W-:-:S06]  /*0500*/  IMAD.WIDE.U32 R2, R11, 0x4, R4 ;  /* 0x000000040b027825 */ /* 0x001fcc00078e0004 */
[----:B------:R-:W3:Y:S02]  /*0510*/  LDG.E R3, desc[UR10][R2.64] ;  /* 0x0000000a02037981 */ /* 0x000ee4000c1e1900 */
[----:B---3-5:R-:W-:-:S13]  /*0520*/  ISETP.GE.AND P0, PT, R0, R3, PT ;  /* 0x000000030000720c */ /* 0x028fda0003f06270 */
[----:B------:R-:W-:Y:S05]  /*0530*/  @!P0 BRA `(.L_x_7) ;  /* 0x0000000000108947 */ /* 0x000fea0003800000 */
[----:B------:R-:W-:-:S04]  /*0540*/  IADD3 R11, PT, PT, R11, 0x1, RZ ;  /* 0x000000010b0b7810 */ /* 0x000fc80007ffe0ff */
[----:B--2---:R-:W-:-:S13]  /*0550*/  ISETP.NE.AND P0, PT, R11, UR5, PT ;  /* 0x000000050b007c0c */ /* 0x004fda000bf05270 */
[----:B------:R-:W-:Y:S05]  /*0560*/  @P0 BRA `(.L_x_8) ;  /* 0xfffffffc00e40947 */ /* 0x000fea000383ffff */
[----:B-1----:R-:W-:-:S07]  /*0570*/  IMAD.U32 R11, RZ, RZ, UR6 ;  /* 0x00000006ff0b7e24 */ /* 0x002fce000f8e00ff */
.L_x_7:
[----:B-12---:R-:W-:Y:S05]  /*0580*/  BSYNC.RECONVERGENT B0 ;  /* 0x0000000000007941 */ /* 0x006fea0003800200 */
.L_x_6:
[----:B------:R-:W0:Y:S08]  /*0590*/  LDC.64 R2, c[0x0][0x3e0] ;  /* 0x0000f800ff027b82 */ /* 0x000e300000000a00 */
[----:B------:R-:W-:Y:S06]  /*05a0*/  BAR.SYNC.DEFER_BLOCKING 0x0 ;  /* 0x0000000000007b1d */ /* 0x000fec0000010000 */
[----:B------:R-:W1:Y:S01]  /*05b0*/  LDCU UR4, c[0x0][0x3e8] ;  /* 0x00007d00ff0477ac */ /* 0x000e620008000800 */
[----:B0-----:R-:W1:Y:S02]  /*05c0*/  LDG.E R2, desc[UR10][R2.64] ;  /* 0x0000000a02027981 */ /* 0x001e64000c1e1900 */
[----:B-1----:R-:W-:-:S13]  /*05d0*/  ISETP.GE.U32.AND P0, PT, R2, UR4, PT ;  /* 0x0000000402007c0c */ /* 0x002fda000bf06070 */
[----:B------:R-:W-:Y:S05]  /*05e0*/  @P0 EXIT ;  /* 0x000000000000094d */ /* 0x000fea0003800000 */
[----:B------:R-:W0:Y:S01]  /*05f0*/  LDC.64 R6, c[0x0][0x388] ;  /* 0x0000e200ff067b82 */ /* 0x000e220000000a00 */
[----:B------:R-:W-:Y:S02]  /*0600*/  ULOP3.LUT UR5, UR4, 0x3, URZ, 0xc0, !UPT ;  /* 0x0000000304057892 */ /* 0x000fe4000f8ec0ff */
[----:B------:R-:W-:-:S05]  /*0610*/  ULOP3.LUT UR4, UR4, 0x7ffffffc, URZ, 0xc0, !UPT ;  /* 0x7ffffffc04047892 */ /* 0x000fca000f8ec0ff */
[----:B------:R-:W1:Y:S01]  /*0620*/  LDC.64 R8, c[0x0][0x390] ;  /* 0x0000e400ff087b82 */ /* 0x000e620000000a00 */
[----:B0-----:R-:W-:-:S04]  /*0630*/  IMAD.WIDE R6, R11, 0x4, R6 ;  /* 0x000000040b067825 */ /* 0x001fc800078e0206 */
[----:B-1----:R-:W-:-:S07]  /*0640*/  IMAD.WIDE R8, R11, 0x4, R8 ;  /* 0x000000040b087825 */ /* 0x002fce00078e0208 */
.L_x_38:
[----:B------:R-:W0:Y:S01]  /*0650*/  LDCU UR6, c[0x0][0x3e8] ;  /* 0x00007d00ff0677ac */ /* 0x000e220008000800 */
[----:B------:R-:W-:Y:S01]  /*0660*/  PLOP3.LUT P0, PT, PT, PT, PT, 0x80, 0x8 ;  /* 0x000000000008781c */ /* 0x000fe20003f0f070 */
[----:B0-----:R-:W-:-:S09]  /*0670*/  UISETP.GE.AND UP0, UPT, UR6, 0x1, UPT ;  /* 0x000000010600788c */ /* 0x001fd2000bf06270 */
[----:B--2345:R-:W-:Y:S05]  /*0680*/  BRA.U !UP0, `(.L_x_9) ;  /* 0x0000000d08807547 */ /* 0x03cfea000b800000 */
[----:B------:R-:W-:Y:S01]  /*0690*/  UISETP.GE.U32.AND UP0, UPT, UR6, 0x4, UPT ;  /* 0x000000040600788c */ /* 0x000fe2000bf06070 */
[----:B------:R-:W-:-:S08]  /*06a0*/  CS2R R2, SRZ ;  /* 0x0000000000027805 */ /* 0x000fd0000001ff00 */
[----:B------:R-:W-:Y:S05]  /*06b0*/  BRA.U !UP0, `(.L_x_10) ;  /* 0x0000000508d07547 */ /* 0x000fea000b800000 */
[----:B------:R-:W0:Y:S01]  /*06c0*/  S2R R2, SR_CgaCtaId ;  /* 0x0000000000027919 */ /* 0x000e220000008800 */
[----:B------:R-:W1:Y:S01]  /*06d0*/  LDC.64 R10, c[0x0][0x398] ;  /* 0x0000e600ff0a7b82 */ /* 0x000e620000000a00 */
[----:B------:R-:W-:Y:S01]  /*06e0*/  MOV R3, 0x400 ;  /* 0x0000040000037802 */ /* 0x000fe20000000f00 */
[----:B------:R-:W-:-:S06]  /*06f0*/  HFMA2 R4, -RZ, RZ, 0, 0 ;  /* 0x00000000ff047431 */ /* 0x000fcc00000001ff */
[----:B------:R-:W2:Y:S08]  /*0700*/  LDC.64 R12, c[0x0][0x3c0] ;  /* 0x0000f000ff0c7b82 */ /* 0x000eb00000000a00 */
[----:B------:R-:W3:Y:S08]  /*0710*/  LDC.64 R14, c[0x0][0x3a0] ;  /* 0x0000e800ff0e7b82 */ /* 0x000ef00000000a00 */
[----:B------:R-:W4:Y:S01]  /*0720*/  LDC.64 R16, c[0x0][0x3a8] ;  /* 0x0000ea00ff107b82 */ /* 0x000f220000000a00 */
[----:B0-----:R-:W-:-:S07]  /*0730*/  LEA R3, R2, R3, 0x18 ;  /* 0x0000000302037211 */ /* 0x001fce00078ec0ff */
[----:B------:R-:W0:Y:S01]  /*0740*/  LDC.64 R18, c[0x0][0x3b0] ;  /* 0x0000ec00ff127b82 */ /* 0x000e220000000a00 */
[----:B------:R-:W-:-:S07]  /*0750*/  IMAD.MOV.U32 R2, RZ, RZ, RZ ;  /* 0x000000ffff027224 */ /* 0x000fce00078e00ff */
[----:B------:R-:W0:Y:S02]  /*0760*/  LDC.64 R20, c[0x0][0x3b8] ;  /* 0x0000ee00ff147b82 */ /* 0x000e240000000a00 */
.L_x_19:
[----:B-1----:R-:W-:-:S05]  /*0770*/  LEA R5, R4, R3, 0x2 ;  /* 0x0000000304057211 */ /* 0x002fca00078e10ff */
[----:B------:R-:W1:Y:S02]  /*0780*/  LDS R22, [R5] ;  /* 0x0000000005167984 */ /* 0x000e640000000800 */
[----:B-1----:R-:W-:Y:S02]  /*0790*/  ISETP.NE.AND P0, PT, R22, RZ, PT ;  /* 0x000000ff1600720c */ /* 0x002fe40003f05270 */
[----:B------:R-:W1:Y:S02]  /*07a0*/  LDS R22, [R5+0x4] ;  /* 0x0000040005167984 */ /* 0x000e640000000800 */
[----:B-1----:R-:W-:Y:S02]  /*07b0*/  ISETP.NE.AND P1, PT, R22, RZ, PT ;  /* 0x000000ff1600720c */ /* 0x002fe40003f25270 */
[----:B------:R-:W1:Y:S02]  /*07c0*/  LDS R22, [R5+0x8] ;  /* 0x0000080005167984 */ /* 0x000e640000000800 */
[----:B-1----:R-:W-:-:S02]  /*07d0*/  ISETP.NE.AND P2, PT, R22, RZ, PT ;  /* 0x000000ff1600720c */ /* 0x002fc40003f45270 */
[----:B------:R-:W1:Y:S02]  /*07e0*/  LDS R22, [R5+0xc] ;  /* 0x00000c0005167984 */ /* 0x000e640000000800 */
[----:B-1----:R-:W-:Y:S01]  /*07f0*/  ISETP.NE.AND P3, PT, R22, RZ, PT ;  /* 0x000000ff1600720c */ /* 0x002fe20003f65270 */
[----:B-----5:R-:W-:-:S12]  /*0800*/  @P0 BRA `(.L_x_11) ;  /* 0x0000000000580947 */ /* 0x020fd80003800000 */
[----:B---3--:R-:W-:-:S06]  /*0810*/  IMAD.WIDE.U32 R22, R4, 0x4, R14 ;  /* 0x0000000404167825 */ /* 0x008fcc00078e000e */
[----:B------:R-:W3:Y:S02]  /*0820*/  LDG.E R23, desc[UR10][R22.64] ;  /* 0x0000000a16177981 */ /* 0x000ee4000c1e1900 */
[----:B---3--:R-:W-:-:S04]  /*0830*/  IMAD.WIDE R24, R23, 0x4, R10 ;  /* 0x0000000417187825 */ /* 0x008fc800078e020a */
[----:B----4-:R-:W-:Y:S02]  /*0840*/  IMAD.WIDE.U32 R22, R4, 0x4, R16 ;  /* 0x0000000404167825 */ /* 0x010fe400078e0010 */
[----:B------:R-:W3:Y:S04]  /*0850*/  LDG.E R24, desc[UR10][R24.64] ;  /* 0x0000000a18187981 */ /* 0x000ee8000c1e1900 */
[----:B------:R-:W3:Y:S01]  /*0860*/  LDG.E R23, desc[UR10][R22.64] ;  /* 0x0000000a16177981 */ /* 0x000ee2000c1e1900 */
[----:B------:R-:W-:Y:S01]  /*0870*/  BSSY.RECONVERGENT B0, `(.L_x_11) ;  /* 0x000000f000007945 */ /* 0x000fe20003800200 */
[----:B---3--:R-:W-:-:S05]  /*0880*/  IMAD.IADD R25, R24, 0x1, R23 ;  /* 0x0000000118197824 */ /* 0x008fca00078e0217 */
[----:B-----5:R-:W-:-:S04]  /*0890*/  ISETP.NE.AND P0, PT, R0, R25, PT ;  /* 0x000000190000720c */ /* 0x020fc80003f05270 */
[----:B------:R-:W-:-:S13]  /*08a0*/  ISETP.NE.OR P0, PT, R2, RZ, P0 ;  /* 0x000000ff0200720c */ /* 0x000fda0000705670 */
[----:B------:R-:W-:Y:S05]  /*08b0*/  @P0 BRA `(.L_x_12) ;  /* 0x0000000000280947 */ /* 0x000fea0003800000 */
[----:B0-----:R-:W-:-:S04]  /*08c0*/  IMAD.WIDE.U32 R26, R4, 0x4, R18 ;  /* 0x00000004041a7825 */ /* 0x001fc800078e0012 */
[C---:B------:R-:W-:Y:S02]  /*08d0*/  IMAD.WIDE.U32 R24, R4.reuse, 0x4, R20 ;  /* 0x0000000404187825 */ /* 0x040fe400078e0014 */
[----:B------:R-:W5:Y:S02]  /*08e0*/  LDG.E R26, desc[UR10][R26.64] ;  /* 0x0000000a1a1a7981 */ /* 0x000f64000c1e1900 */
[----:B--2---:R-:W-:-:S05]  /*08f0*/  IMAD.WIDE.U32 R22, R4, 0x4, R12 ;  /* 0x0000000404167825 */ /* 0x004fca00078e000c */
[----:B------:R0:W5:Y:S04]  /*0900*/  LDG.E R28, desc[UR10][R22.64] ;  /* 0x0000000a161c7981 */ /* 0x000168000c1e1900 */
[----:B------:R1:W5:Y:S01]  /*0910*/  LDG.E R27, desc[UR10][R24.64] ;  /* 0x0000000a181b7981 */ /* 0x000362000c1e1900 */
[----:B0-----:R-:W-:-:S05]  /*0920*/  MOV R22, 0x1 ;  /* 0x0000000100167802 */ /* 0x001fca0000000f00 */
[----:B------:R1:W-:Y:S01]  /*0930*/  STS [R5], R22 ;  /* 0x0000001605007388 */ /* 0x0003e20000000800 */
[----:B------:R-:W-:Y:S01]  /*0940*/  IMAD.MOV.U32 R2, RZ, RZ, 0x1 ;  /* 0x00000001ff027424 */ /* 0x000fe200078e00ff */
[----:B------:R-:W-:-:S07]  /*0950*/  MOV R29, R4 ;  /* 0x00000004001d7202 */ /* 0x000fce0000000f00 */
.L_x_12:
[----:B------:R-:W-:Y:S05]  /*0960*/  BSYNC.RECONVERGENT B0 ;  /* 0x0000000000007941 */ /* 0x000fea0003800200 */
.L_x_11:
[----:B------:R-:W-:Y:S05]  /*0970*/  @P1 BRA `(.L_x_13) ;  /* 0x0000000000581947 */ /* 0x000fea0003800000 */
[----:B-1-3--:R-:W-:-:S05]  /*0980*/  IMAD.WIDE.U32 R24, R4, 0x4, R14 ;  /* 0x0000000404187825 */ /* 0x00afca00078e000e */
[----:B------:R-:W3:Y:S02]  /*0990*/  LDG.E R23, desc[UR10][R24.64+0x4] ;  /* 0x0000040a18177981 */ /* 0x000ee4000c1e1900 */
[----:B---3--:R-:W-:-:S05]  /*09a0*/  IMAD.WIDE R22, R23, 0x4, R10 ;  /* 0x0000000417167825 */ /* 0x008fca00078e020a */
[----:B------:R4:W3:Y:S02]  /*09b0*/  LDG.E R24, desc[UR10][R22.64] ;  /* 0x0000000a16187981 */ /* 0x0008e4000c1e1900 */
[----:B----4-:R-:W-:-:S06]  /*09c0*/  IMAD.WIDE.U32 R22, R4, 0x4, R16 ;  /* 0x0000000404167825 */ /* 0x010fcc00078e0010 */
        /* <DEDUP_REMOVED lines=12> */
[----:B0-----:R-:W-:-:S05]  /*0a90*/  HFMA2 R22, -RZ, RZ, 0, 5.9604644775390625e-08 ;  /* 0x00000001ff167431 */ /* 0x001fca00000001ff */
[----:B------:R1:W-:Y:S01]  /*0aa0*/  STS [R5+0x4], R22 ;  /* 0x0000041605007388 */ /* 0x0003e20000000800 */
[----:B------:R-:W-:Y:S01]  /*0ab0*/  VIADD R29, R4, 0x1 ;  /* 0x00000001041d7836 */ /* 0x000fe20000000000 */
[----:B------:R-:W-:-:S07]  /*0ac0*/  MOV R2, 0x1 ;  /* 0x0000000100027802 */ /* 0x000fce0000000f00 */
.L_x_14:
[----:B------:R-:W-:Y:S05]  /*0ad0*/  BSYNC.RECONVERGENT B0 ;  /* 0x0000000000007941 */ /* 0x000fea0003800200 */
.L_x_13:
        /* <DEDUP_REMOVED lines=22> */
.L_x_16:
[----:B------:R-:W-:Y:S05]  /*0c40*/  BSYNC.RECONVERGENT B0 ;  /* 0x0000000000007941 */ /* 0x000fea0003800200 */
.L_x_15:
[----:B------:R-:W-:Y:S05]  /*0c50*/  @P3 BRA `(.L_x_17) ;  /* 0x0000000000583947 */ /* 0x000fea0003800000 */
[----:B-1-3--:R-:W-:-:S06]  /*0c60*/  IMAD.WIDE.U32 R22, R4, 0x4, R14 ;  /* 0x0000000404167825 */ /* 0x00afcc00078e000e */
[----:B------:R-:W3:Y:S01]  /*0c70*/  LDG.E R23, desc[UR10][R22.64+0xc] ;  /* 0x00000c0a16177981 */ /* 0x000ee2000c1e1900 */
[----:B----4-:R-:W-:-:S06]  /*0c80*/  IMAD.WIDE.U32 R24, R4, 0x4, R16 ;  /* 0x0000000404187825 */ /* 0x010fcc00078e0010 */
[----:B------:R-:W4:Y:S01]  /*0c90*/  LDG.E R25, desc[UR10][R24.64+0xc] ;  /* 0x00000c0a18197981 */ /* 0x000f22000c1e1900 */
[----:B---3--:R-:W-:-:S06]  /*0ca0*/  IMAD.WIDE R22, R23, 0x4, R10 ;  /* 0x0000000417167825 */ /* 0x008fcc00078e020a */
[----:B------:R-:W4:Y:S01]  /*0cb0*/  LDG.E R22, desc[UR10][R22.64] ;  /* 0x0000000a16167981 */ /* 0x000f22000c1e1900 */
[----:B------:R-:W-:Y:S01]  /*0cc0*/  BSSY.RECONVERGENT B0, `(.L_x_17) ;  /* 0x000000f000007945 */ /* 0x000fe20003800200 */
[----:B----4-:R-:W-:-:S05]  /*0cd0*/  IMAD.IADD R25, R22, 0x1, R25 ;  /* 0x0000000116197824 */ /* 0x010fca00078e0219 */
        /* <DEDUP_REMOVED lines=13> */
.L_x_18:
[----:B------:R-:W-:Y:S05]  /*0db0*/  BSYNC.RECONVERGENT B0 ;  /* 0x0000000000007941 */ /* 0x000fea0003800200 */
.L_x_17:
[----:B------:R-:W-:-:S05]  /*0dc0*/  VIADD R4, R4, 0x4 ;  /* 0x0000000404047836 */ /* 0x000fca0000000000 */
[----:B------:R-:W-:-:S13]  /*0dd0*/  ISETP.NE.AND P0, PT, R4, UR4, PT ;  /* 0x0000000404007c0c */ /* 0x000fda000bf05270 */
[----:B------:R-:W-:Y:S05]  /*0de0*/  @P0 BRA `(.L_x_19) ;  /* 0xfffffff800600947 */ /* 0x000fea000383ffff */
[----:B------:R-:W-:-:S07]  /*0df0*/  MOV R3, UR4 ;  /* 0x0000000400037c02 */ /* 0x000fce0008000f00 */
.L_x_10:
[----:B------:R-:W-:Y:S01]  /*0e00*/  UISETP.NE.AND UP0, UPT, UR5, URZ, UPT ;  /* 0x000000ff0500728c */ /* 0x000fe2000bf05270 */
[----:B------:R-:W-:-:S08]  /*0e10*/  IMAD.MOV.U32 R4, RZ, RZ, R2 ;  /* 0x000000ffff047224 */ /* 0x000fd000078e0002 */
[----:B------:R-:W-:Y:S05]  /*0e20*/  BRA.U !UP0, `(.L_x_20) ;  /* 0x0000000508947547 */ /* 0x000fea000b800000 */
[----:B-1----:R-:W1:Y:S01]  /*0e30*/  S2R R5, SR_CgaCtaId ;  /* 0x0000000000057919 */ /* 0x002e620000008800 */
[----:B------:R-:W-:-:S04]  /*0e40*/  MOV R2, 0x400 ;  /* 0x0000040000027802 */ /* 0x000fc80000000f00 */
[----:B-1----:R-:W-:-:S04]  /*0e50*/  LEA R2, R5, R2, 0x18 ;  /* 0x0000000205027211 */ /* 0x002fc800078ec0ff */
[----:B------:R-:W-:-:S05]  /*0e60*/  LEA R2, R3, R2, 0x2 ;  /* 0x0000000203027211 */ /* 0x000fca00078e10ff */
[----:B------:R-:W1:Y:S02]  /*0e70*/  LDS R5, [R2] ;  /* 0x0000000002057984 */ /* 0x000e640000000800 */
[----:B-1----:R-:W-:-:S13]  /*0e80*/  ISETP.NE.AND P0, PT, R5, RZ, PT ;  /* 0x000000ff0500720c */ /* 0x002fda0003f05270 */
[----:B------:R-:W-:Y:S05]  /*0e90*/  @P0 BRA `(.L_x_21) ;  /* 0x0000000000700947 */ /* 0x000fea0003800000 */
[----:B------:R-:W1:Y:S08]  /*0ea0*/  LDC.64 R10, c[0x0][0x3a0] ;  /* 0x0000e800ff0a7b82 */ /* 0x000e700000000a00 */
[----:B---3--:R-:W3:Y:S08]  /*0eb0*/  LDC.64 R14, c[0x0][0x3a8] ;  /* 0x0000ea00ff0e7b82 */ /* 0x008ef00000000a00 */
[----:B--2---:R-:W2:Y:S01]  /*0ec0*/  LDC.64 R12, c[0x0][0x398] ;  /* 0x0000e600ff0c7b82 */ /* 0x004ea20000000a00 */
[----:B-1----:R-:W-:-:S06]  /*0ed0*/  IMAD.WIDE.U32 R10, R3, 0x4, R10 ;  /* 0x00000004030a7825 */ /* 0x002fcc00078e000a */
[----:B------:R-:W2:Y:S01]  /*0ee0*/  LDG.E R11, desc[UR10][R10.64] ;  /* 0x0000000a0a0b7981 */ /* 0x000ea2000c1e1900 */
[----:B---3--:R-:W-:-:S06]  /*0ef0*/  IMAD.WIDE.U32 R14, R3, 0x4, R14 ;  /* 0x00000004030e7825 */ /* 0x008fcc00078e000e */
[----:B------:R-:W3:Y:S01]  /*0f00*/  LDG.E R15, desc[UR10][R14.64] ;  /* 0x0000000a0e0f7981 */ /* 0x000ee2000c1e1900 */
[----:B--2---:R-:W-:-:S06]  /*0f10*/  IMAD.WIDE R12, R11, 0x4, R12 ;  /* 0x000000040b0c7825 */ /* 0x004fcc00078e020c */
[----:B------:R-:W3:Y:S01]  /*0f20*/  LDG.E R12, desc[UR10][R12.64] ;  /* 0x0000000a0c0c7981 */ /* 0x000ee2000c1e1900 */
[----:B------:R-:W-:Y:S01]  /*0f30*/  BSSY.RECONVERGENT B0, `(.L_x_21) ;  /* 0x0000012000007945 */ /* 0x000fe20003800200 */
[----:B---3--:R-:W-:-:S05]  /*0f40*/  IMAD.IADD R5, R12, 0x1, R15 ;  /* 0x000000010c057824 */ /* 0x008fca00078e020f */
[----:B-----5:R-:W-:-:S04]  /*0f50*/  ISETP.NE.AND P0, PT, R0, R5, PT ;  /* 0x000000050000720c */ /* 0x020fc80003f05270 */
[----:B------:R-:W-:-:S13]  /*0f60*/  ISETP.NE.OR P0, PT, R4, RZ, P0 ;  /* 0x000000ff0400720c */ /* 0x000fda0000705670 */
[----:B------:R-:W-:Y:S05]  /*0f70*/  @P0 BRA `(.L_x_22) ;  /* 0x0000000000340947 */ /* 0x000fea0003800000 */
[----:B------:R-:W1:Y:S08]  /*0f80*/  LDC.64 R10, c[0x0][0x3b0] ;  /* 0x0000ec00ff0a7b82 */ /* 0x000e700000000a00 */
[----:B------:R-:W2:Y:S08]  /*0f90*/  LDC.64 R12, c[0x0][0x3b8] ;  /* 0x0000ee00ff0c7b82 */ /* 0x000eb00000000a00 */
[----:B------:R-:W3:Y:S01]  /*0fa0*/  LDC.64 R14, c[0x0][0x3c0] ;  /* 0x0000f000ff0e7b82 */ /* 0x000ee20000000a00 */
[----:B-1----:R-:W-:-:S05]  /*0fb0*/  IMAD.WIDE.U32 R10, R3, 0x4, R10 ;  /* 0x00000004030a7825 */ /* 0x002fca00078e000a */
[----:B------:R1:W5:Y:S01]  /*0fc0*/  LDG.E R26, desc[UR10][R10.64] ;  /* 0x0000000a0a1a7981 */ /* 0x000362000c1e1900 */
[----:B--2---:R-:W-:-:S05]  /*0fd0*/  IMAD.WIDE.U32 R12, R3, 0x4, R12 ;  /* 0x00000004030c7825 */ /* 0x004fca00078e000c */
[----:B------:R1:W5:Y:S01]  /*0fe0*/  LDG.E R27, desc[UR10][R12.64] ;  /* 0x0000000a0c1b7981 */ /* 0x000362000c1e1900 */
[----:B---3--:R-:W-:-:S05]  /*0ff0*/  IMAD.WIDE.U32 R14, R3, 0x4, R14 ;  /* 0x00000004030e7825 */ /* 0x008fca00078e000e */
[----:B------:R1:W5:Y:S01]  /*1000*/  LDG.E R28, desc[UR10][R14.64] ;  /* 0x0000000a0e1c7981 */ /* 0x000362000c1e1900 */
[----:B------:R-:W-:-:S05]  /*1010*/  HFMA2 R5, -RZ, RZ, 0, 5.9604644775390625e-08 ;  /* 0x00000001ff057431 */ /* 0x000fca00000001ff */
[----:B------:R1:W-:Y:S01]  /*1020*/  STS [R2], R5 ;  /* 0x0000000502007388 */ /* 0x0003e20000000800 */
[----:B------:R-:W-:Y:S01]  /*1030*/  IMAD.MOV.U32 R4, RZ, RZ, 0x1 ;  /* 0x00000001ff047424 */ /* 0x000fe200078e00ff */
[----:B------:R-:W-:-:S07]  /*1040*/  MOV R29, R3 ;  /* 0x00000003001d7202 */ /* 0x000fce0000000f00 */
.L_x_22:
[----:B------:R-:W-:Y:S05]  /*1050*/  BSYNC.RECONVERGENT B0 ;  /* 0x0000000000007941 */ /* 0x000fea0003800200 */
.L_x_21:
[----:B------:R-:W-:-:S09]  /*1060*/  UISETP.NE.AND UP0, UPT, UR5, 0x1, UPT ;  /* 0x000000010500788c */ /* 0x000fd2000bf05270 */
[----:B------:R-:W-:Y:S05]  /*1070*/  BRA.U !UP0, `(.L_x_20) ;  /* 0x0000000508007547 */ /* 0x000fea000b800000 */
[----:B-1----:R-:W1:Y:S02]  /*1080*/  LDS R5, [R2+0x4] ;  /* 0x0000040002057984 */ /* 0x002e640000000800 */
[----:B-1----:R-:W-:-:S13]  /*1090*/  ISETP.NE.AND P0, PT, R5, RZ, PT ;  /* 0x000000ff0500720c */ /* 0x002fda0003f05270 */
[----:B------:R-:W-:Y:S05]  /*10a0*/  @P0 BRA `(.L_x_23) ;  /* 0x0000000000700947 */ /* 0x000fea0003800000 */
[----:B------:R-:W2:Y:S08]  /*10b0*/  LDC.64 R10, c[0x0][0x3a0] ;  /* 0x0000e800ff0a7b82 */ /* 0x000eb00000000a00 */
[----:B---3--:R-:W1:Y:S01]  /*10c0*/  LDC.64 R14, c[0x0][0x3a8] ;  /* 0x0000ea00ff0e7b82 */ /* 0x008e620000000a00 */
[----:B--2---:R-:W-:-:S07]  /*10d0*/  IMAD.WIDE.U32 R12, R3, 0x4, R10 ;  /* 0x00000004030c7825 */ /* 0x004fce00078e000a */
[----:B------:R-:W2:Y:S01]  /*10e0*/  LDC.64 R10, c[0x0][0x398] ;  /* 0x0000e600ff0a7b82 */ /* 0x000ea20000000a00 */
[----:B------:R-:W2:Y:S01]  /*10f0*/  LDG.E R13, desc[UR10][R12.64+0x4] ;  /* 0x0000040a0c0d7981 */ /* 0x000ea2000c1e1900 */
[----:B-1----:R-:W-:-:S06]  /*1100*/  IMAD.WIDE.U32 R14, R3, 0x4, R14 ;  /* 0x00000004030e7825 */ /* 0x002fcc00078e000e */
[----:B------:R-:W3:Y:S01]  /*1110*/  LDG.E R15, desc[UR10][R14.64+0x4] ;  /* 0x0000040a0e0f7981 */ /* 0x000ee2000c1e1900 */
[----:B--2---:R-:W-:-:S06]  /*1120*/  IMAD.WIDE R10, R13, 0x4, R10 ;  /* 0x000000040d0a7825 */ /* 0x004fcc00078e020a */
[----:B------:R-:W3:Y:S01]  /*1130*/  LDG.E R10, desc[UR10][R10.64] ;  /* 0x0000000a0a0a7981 */ /* 0x000ee2000c1e1900 */
[----:B------:R-:W-:Y:S01]  /*1140*/  BSSY.RECONVERGENT B0, `(.L_x_23) ;  /* 0x0000012000007945 */ /* 0x000fe20003800200 */
[----:B---3--:R-:W-:-:S04]  /*1150*/  IADD3 R5, PT, PT, R10, R15, RZ ;  /* 0x0000000f0a057210 */ /* 0x008fc80007ffe0ff */
        /* <DEDUP_REMOVED lines=12> */
[----:B------:R-:W-:-:S05]  /*1220*/  IMAD.MOV.U32 R5, RZ, RZ, 0x1 ;  /* 0x00000001ff057424 */ /* 0x000fca00078e00ff */
[----:B------:R1:W-:Y:S01]  /*1230*/  STS [R2+0x4], R5 ;  /* 0x0000040502007388 */ /* 0x0003e20000000800 */
[----:B------:R-:W-:Y:S01]  /*1240*/  HFMA2 R4, -RZ, RZ, 0, 5.9604644775390625e-08 ;  /* 0x00000001ff047431 */ /* 0x000fe200000001ff */
[----:B------:R-:W-:-:S07]  /*1250*/  IADD3 R29, PT, PT, R3, 0x1, RZ ;  /* 0x00000001031d7810 */ /* 0x000fce0007ffe0ff */
.L_x_24:
[----:B------:R-:W-:Y:S05]  /*1260*/  BSYNC.RECONVERGENT B0 ;  /* 0x0000000000007941 */ /* 0x000fea0003800200 */
.L_x_23:
        /* <DEDUP_REMOVED lines=28> */
[----:B------:R-:W-:-:S05]  /*1430*/  MOV R5, 0x1 ;  /* 0x0000000100057802 */ /* 0x000fca0000000f00 */
[----:B------:R1:W-:Y:S01]  /*1440*/  STS [R2+0x8], R5 ;  /* 0x0000080502007388 */ /* 0x0003e20000000800 */
[----:B------:R-:W-:Y:S01]  /*1450*/  IADD3 R29, PT, PT, R3, 0x2, RZ ;  /* 0x00000002031d7810 */ /* 0x000fe20007ffe0ff */
[----:B------:R-:W-:-:S07]  /*1460*/  IMAD.MOV.U32 R4, RZ, RZ, 0x1 ;  /* 0x00000001ff047424 */ /* 0x000fce00078e00ff */
.L_x_25:
[----:B------:R-:W-:Y:S05]  /*1470*/  BSYNC.RECONVERGENT B0 ;  /* 0x0000000000007941 */ /* 0x000fea0003800200 */
.L_x_20:
[----:B------:R-:W-:-:S13]  /*1480*/  ISETP.EQ.AND P0, PT, R4, RZ, PT ;  /* 0x000000ff0400720c */ /* 0x000fda0003f02270 */
.L_x_9:
[----:B------:R-:W-:Y:S04]  /*1490*/  BSSY.RECONVERGENT B2, `(.L_x_26) ;  /* 0x0000058000027945 */ /* 0x000fe80003800200 */
[----:B------:R-:W-:Y:S05]  /*14a0*/  @P0 BRA `(.L_x_27) ;  /* 0x0000000400580947 */ /* 0x000fea0003800000 */
[----:B-1----:R-:W2:Y:S04]  /*14b0*/  LDG.E R2, desc[UR10][R6.64+-0x4] ;  /* 0xfffffc0a06027981 */ /* 0x002ea8000c1e1900 */
[----:B------:R-:W2:Y:S01]  /*14c0*/  LDG.E R3, desc[UR10][R8.64+-0x4] ;  /* 0xfffffc0a08037981 */ /* 0x000ea2000c1e1900 */
[----:B------:R-:W-:Y:S04]  /*14d0*/  BSSY.RECONVERGENT B1, `(.L_x_28) ;  /* 0x0000050000017945 */ /* 0x000fe80003800200 */
[----:B------:R-:W-:Y:S01]  /*14e0*/  BSSY.RELIABLE B0, `(.L_x_29) ;  /* 0x0000044000007945 */ /* 0x000fe20003800100 */
[----:B--2---:R-:W-:-:S04]  /*14f0*/  VIMNMX R2, PT, PT, R2, R3, PT ;  /* 0x0000000302027248 */ /* 0x004fc80003fe0100 */
[-C--:B-----5:R-:W-:Y:S02]  /*1500*/  IADD3 R4, PT, PT, R26, -R2.reuse, RZ ;  /* 0x800000021a047210 */ /* 0x0a0fe40007ffe0ff */
[----:B------:R-:W-:-:S04]  /*1510*/  IADD3 R3, PT, PT, R27, -R2, RZ ;  /* 0x800000021b037210 */ /* 0x000fc80007ffe0ff */
[CC--:B------:R-:W-:Y:S02]  /*1520*/  VIMNMX R5, PT, PT, R4.reuse, R3.reuse, PT ;  /* 0x0000000304057248 */ /* 0x0c0fe40003fe0100 */
[----:B------:R-:W-:-:S04]  /*1530*/  VIMNMX R4, PT, PT, R4, R3, !PT ;  /* 0x0000000304047248 */ /* 0x000fc80007fe0100 */
[----:B------:R-:W-:-:S13]  /*1540*/  ISETP.GT.AND P0, PT, R4, R5, PT ;  /* 0x000000050400720c */ /* 0x000fda0003f04270 */
[----:B------:R-:W-:Y:S05]  /*1550*/  @!P0 BRA `(.L_x_30) ;  /* 0x0000000000f08947 */ /* 0x000fea0003800000 */
[----:B------:R-:W1:Y:S01]  /*1560*/  LDC.64 R2, c[0x0][0x3d0] ;  /* 0x0000f400ff027b82 */ /* 0x000e620000000a00 */
[----:B------:R-:W-:Y:S01]  /*1570*/  BSSY.RELIABLE B3, `(.L_x_31) ;  /* 0x000000c000037945 */ /* 0x000fe20003800100 */
[----:B------:R-:W-:-:S07]  /*1580*/  IMAD.MOV.U32 R13, RZ, RZ, R5 ;  /* 0x000000ffff0d7224 */ /* 0x000fce00078e0005 */
.L_x_33:
[----:B------:R-:W-:-:S04]  /*1590*/  IMAD R11, R0, 0x32, R13 ;  /* 0x00000032000b7824 */ /* 0x000fc800078e020d */
[----:B-1----:R-:W-:-:S06]  /*15a0*/  IMAD.WIDE R10, R11, 0x4, R2 ;  /* 0x000000040b0a7825 */ /* 0x002fcc00078e0202 */
[----:B------:R-:W2:Y:S02]  /*15b0*/  LDG.E R11, desc[UR10][R10.64] ;  /* 0x0000000a0a0b7981 */ /* 0x000ea4000c1e1900 */
[----:B--2---:R-:W-:-:S13]  /*15c0*/  ISETP.GE.AND P0, PT, R11, R28, PT ;  /* 0x0000001c0b00720c */ /* 0x004fda0003f06270 */
[----:B------:R-:W-:Y:S05]  /*15d0*/  @!P0 BREAK.RELIABLE B3 ;  /* 0x0000000000038942 */ /* 0x000fea0003800100 */
[----:B------:R-:W-:Y:S05]  /*15e0*/  @!P0 BREAK.RELIABLE B0 ;  /* 0x0000000000008942 */ /* 0x000fea0003800100 */
[----:B------:R-:W-:Y:S05]  /*15f0*/  @!P0 BRA `(.L_x_32) ;  /* 0x0000000000f48947 */ /* 0x000fea0003800000 */
[----:B------:R-:W-:-:S04]  /*1600*/  IADD3 R13, PT, PT, R13, 0x1, RZ ;  /* 0x000000010d0d7810 */ /* 0x000fc80007ffe0ff */
[----:B------:R-:W-:-:S13]  /*1610*/  ISETP.NE.AND P0, PT, R13, R4, PT ;  /* 0x000000040d00720c */ /* 0x000fda0003f05270 */
[----:B------:R-:W-:Y:S05]  /*1620*/  @P0 BRA `(.L_x_33) ;  /* 0xfffffffc00d80947 */ /* 0x000fea000383ffff */
[----:B------:R-:W-:Y:S05]  /*1630*/  BSYNC.RELIABLE B3 ;  /* 0x0000000000037941 */ /* 0x000fea0003800100 */
.L_x_31:
[----:B------:R-:W-:Y:S01]  /*1640*/  IADD3 R10, PT, PT, -R5, R4, RZ ;  /* 0x00000004050a7210 */ /* 0x000fe20007ffe1ff */
[----:B------:R-:W-:Y:S01]  /*1650*/  BSSY.RECONVERGENT B3, `(.L_x_34) ;  /* 0x0000016000037945 */ /* 0x000fe20003800200 */
[----:B------:R-:W-:Y:S02]  /*1660*/  IMAD.MOV.U32 R13, RZ, RZ, R5 ;  /* 0x000000ffff0d7224 */ /* 0x000fe400078e0005 */
[----:B------:R-:W-:-:S13]  /*1670*/  LOP3.LUT P0, R12, R10, 0x3, RZ, 0xc0, !PT ;  /* 0x000000030a0c7812 */ /* 0x000fda000780c0ff */
[----:B------:R-:W-:Y:S05]  /*1680*/  @!P0 BRA `(.L_x_35) ;  /* 0x0000000000488947 */ /* 0x000fea0003800000 */
[----:B------:R-:W-:-:S04]  /*1690*/  IMAD R11, R0, 0x32, R5 ;  /* 0x00000032000b7824 */ /* 0x000fc800078e0205 */
[----:B------:R-:W-:-:S05]  /*16a0*/  IMAD.WIDE R10, R11, 0x4, R2 ;  /* 0x000000040b0a7825 */ /* 0x000fca00078e0202 */
[----:B------:R-:W3:Y:S01]  /*16b0*/  LDG.E R13, desc[UR10][R10.64] ;  /* 0x0000000a0a0d7981 */ /* 0x000ee2000c1e1900 */
[----:B------:R-:W-:Y:S02]  /*16c0*/  ISETP.NE.AND P0, PT, R12, 0x1, PT ;  /* 0x000000010c00780c */ /* 0x000fe40003f05270 */
[----:B---3--:R-:W-:Y:S02]  /*16d0*/  IADD3 R15, PT, PT, -R28, R13, RZ ;  /* 0x0000000d1c0f7210 */ /* 0x008fe40007ffe1ff */
[----:B------:R-:W-:-:S03]  /*16e0*/  IADD3 R13, PT, PT, R5, 0x1, RZ ;  /* 0x00000001050d7810 */ /* 0x000fc60007ffe0ff */
[----:B------:R1:W-:Y:S06]  /*16f0*/  STG.E desc[UR10][R10.64], R15 ;  /* 0x0000000f0a007986 */ /* 0x0003ec000c10190a */
[----:B------:R-:W-:Y:S05]  /*1700*/  @!P0 BRA `(.L_x_35) ;  /* 0x0000000000288947 */ /* 0x000fea0003800000 */
[----:B------:R-:W1:Y:S01]  /*1710*/  LDG.E R13, desc[UR10][R10.64+0x4] ;  /* 0x0000040a0a0d7981 */ /* 0x000e62000c1e1900 */
[----:B------:R-:W-:Y:S01]  /*1720*/  ISETP.NE.AND P0, PT, R12, 0x2, PT ;  /* 0x000000020c00780c */ /* 0x000fe20003f05270 */
[----:B-1----:R-:W-:Y:S01]  /*1730*/  IMAD.IADD R15, R13, 0x1, -R28 ;  /* 0x000000010d0f7824 */ /* 0x002fe200078e0a1c */
[----:B------:R-:W-:-:S04]  /*1740*/  IADD3 R13, PT, PT, R5, 0x2, RZ ;  /* 0x00000002050d7810 */ /* 0x000fc80007ffe0ff */
[----:B------:R2:W-:Y:S07]  /*1750*/  STG.E desc[UR10][R10.64+0x4], R15 ;  /* 0x0000040f0a007986 */ /* 0x0005ee000c10190a */
[----:B------:R-:W-:Y:S05]  /*1760*/  @!P0 BRA `(.L_x_35) ;  /* 0x0000000000108947 */ /* 0x000fea0003800000 */
[----:B------:R-:W2:Y:S02]  /*1770*/  LDG.E R13, desc[UR10][R10.64+0x8] ;  /* 0x0000080a0a0d7981 */ /* 0x000ea4000c1e1900 */
[----:B--2---:R-:W-:Y:S01]  /*1780*/  IADD3 R15, PT, PT, -R28, R13, RZ ;  /* 0x0000000d1c0f7210 */ /* 0x004fe20007ffe1ff */
[----:B------:R-:W-:-:S04]  /*1790*/  VIADD R13, R5, 0x3 ;  /* 0x00000003050d7836 */ /* 0x000fc80000000000 */
[----:B------:R1:W-:Y:S03]  /*17a0*/  STG.E desc[UR10][R10.64+0x8], R15 ;  /* 0x0000080f0a007986 */ /* 0x0003e6000c10190a */
.L_x_35:
[----:B------:R-:W-:Y:S05]  /*17b0*/  BSYNC.RECONVERGENT B3 ;  /* 0x0000000000037941 */ /* 0x000fea0003800200 */
.L_x_34:
[----:B-12---:R-:W-:Y:S01]  /*17c0*/  IADD3 R10, PT, PT, R5, -R4, RZ ;  /* 0x80000004050a7210 */ /* 0x006fe20007ffe0ff */
[----:B------:R-:W-:Y:S03]  /*17d0*/  BSSY.RECONVERGENT B3, `(.L_x_30) ;  /* 0x0000014000037945 */ /* 0x000fe60003800200 */
[----:B------:R-:W-:-:S13]  /*17e0*/  ISETP.GT.U32.AND P0, PT, R10, -0x4, PT ;  /* 0xfffffffc0a00780c */ /* 0x000fda0003f04070 */
[----:B------:R-:W-:Y:S05]  /*17f0*/  @P0 BRA `(.L_x_36) ;  /* 0x0000000000440947 */ /* 0x000fea0003800000 */
.L_x_37:
[----:B-1----:R-:W-:-:S04]  /*1800*/  IMAD R11, R0, 0x32, R13 ;  /* 0x00000032000b7824 */ /* 0x002fc800078e020d */
[----:B------:R-:W-:-:S05]  /*1810*/  IMAD.WIDE R10, R11, 0x4, R2 ;  /* 0x000000040b0a7825 */ /* 0x000fca00078e0202 */
[----:B---3--:R-:W2:Y:S04]  /*1820*/  LDG.E R15, desc[UR10][R10.64] ;  /* 0x0000000a0a0f7981 */ /* 0x008ea8000c1e1900 */
[----:B----4-:R-:W3:Y:S04]  /*1830*/  LDG.E R17, desc[UR10][R10.64+0x4] ;  /* 0x0000040a0a117981 */ /* 0x010ee8000c1e1900 */
[----:B0-----:R-:W4:Y:S04]  /*1840*/  LDG.E R19, desc[UR10][R10.64+0x8] ;  /* 0x0000080a0a137981 */ /* 0x001f28000c1e1900 */
[----:B------:R-:W5:Y:S01]  /*1850*/  LDG.E R21, desc[UR10][R10.64+0xc] ;  /* 0x00000c0a0a157981 */ /* 0x000f62000c1e1900 */
[----:B------:R-:W-:-:S05]  /*1860*/  VIADD R13, R13, 0x4 ;  /* 0x000000040d0d7836 */ /* 0x000fca0000000000 */
[----:B------:R-:W-:Y:S02]  /*1870*/  ISETP.NE.AND P0, PT, R13, R4, PT ;  /* 0x000000040d00720c */ /* 0x000fe40003f05270 */
[----:B--2---:R-:W-:Y:S01]  /*1880*/  IADD3 R15, PT, PT, -R28, R15, RZ ;  /* 0x0000000f1c0f7210 */ /* 0x004fe20007ffe1ff */
[----:B---3--:R-:W-:-:S04]  /*1890*/  IMAD.IADD R17, R17, 0x1, -R28 ;  /* 0x0000000111117824 */ /* 0x008fc800078e0a1c */
[----:B------:R1:W-:Y:S01]  /*18a0*/  STG.E desc[UR10][R10.64], R15 ;  /* 0x0000000f0a007986 */ /* 0x0003e2000c10190a */
[----:B----4-:R-:W-:-:S03]  /*18b0*/  IADD3 R19, PT, PT, -R28, R19, RZ ;  /* 0x000000131c137210 */ /* 0x010fc60007ffe1ff */
[----:B------:R1:W-:Y:S01]  /*18c0*/  STG.E desc[UR10][R10.64+0x4], R17 ;  /* 0x000004110a007986 */ /* 0x0003e2000c10190a */
[----:B-----5:R-:W-:-:S03]  /*18d0*/  IADD3 R21, PT, PT, -R28, R21, RZ ;  /* 0x000000151c157210 */ /* 0x020fc60007ffe1ff */
[----:B------:R1:W-:Y:S04]  /*18e0*/  STG.E desc[UR10][R10.64+0x8], R19 ;  /* 0x000008130a007986 */ /* 0x0003e8000c10190a */
[----:B------:R1:W-:Y:S01]  /*18f0*/  STG.E desc[UR10][R10.64+0xc], R21 ;  /* 0x00000c150a007986 */ /* 0x0003e2000c10190a */
[----:B------:R-:W-:Y:S05]  /*1900*/  @P0 BRA `(.L_x_37) ;  /* 0xfffffffc00bc0947 */ /* 0x000fea000383ffff */
.L_x_36:
[----:B------:R-:W-:Y:S05]  /*1910*/  BSYNC.RECONVERGENT B3 ;  /* 0x0000000000037941 */ /* 0x000fea0003800200 */
.L_x_30:
[----:B------:R-:W-:Y:S05]  /*1920*/  BSYNC.RELIABLE B0 ;  /* 0x0000000000007941 */ /* 0x000fea0003800100 */
.L_x_29:
[----:B------:R-:W2:Y:S02]  /*1930*/  LDC.64 R2, c[0x0][0x3d8] ;  /* 0x0000f600ff027b82 */ /* 0x000ea40000000a00 */
[----:B--2---:R-:W-:Y:S01]  /*1940*/  IMAD.WIDE R2, R29, 0x4, R2 ;  /* 0x000000041d027825 */ /* 0x004fe200078e0202 */
[----:B------:R-:W-:Y:S06]  /*1950*/  MEMBAR.SC.GPU ;  /* 0x0000000000007992 */ /* 0x000fec0000002000 */
[----:B------:R-:W-:-:S00]  /*1960*/  ERRBAR ;  /* 0x00000000000079ab */ /* 0x000fc00000000000 */
[----:B------:R-:W-:Y:S06]  /*1970*/  CGAERRBAR ;  /* 0x00000000000075ab */ /* 0x000fec0000000000 */
[----:B------:R-:W-:Y:S04]  /*1980*/  CCTL.IVALL ;  /* 0x00000000ff00798f */ /* 0x000fe80002000000 */
[----:B-1----:R-:W2:Y:S01]  /*1990*/  LDG.E R11, desc[UR10][R2.64] ;  /* 0x0000000a020b7981 */ /* 0x002ea2000c1e1900 */
[----:B------:R-:W-:-:S05]  /*19a0*/  IADD3 R4, PT, PT, -R5, R4, RZ ;  /* 0x0000000405047210 */ /* 0x000fca0007ffe1ff */
[----:B--2---:R-:W-:-:S05]  /*19b0*/  IMAD R11, R28, R4, R11 ;  /* 0x000000041c0b7224 */ /* 0x004fca00078e020b */
[----:B------:R1:W-:Y:S02]  /*19c0*/  STG.E desc[UR10][R2.64], R11 ;  /* 0x0000000b02007986 */ /* 0x0003e4000c10190a */
.L_x_32:
[----:B------:R-:W-:Y:S05]  /*19d0*/  BSYNC.RECONVERGENT B1 ;  /* 0x0000000000017941 */ /* 0x000fea0003800200 */
.L_x_28:
[----:B-1----:R-:W1:Y:S01]  /*19e0*/  LDC.64 R2, c[0x0][0x3e0] ;  /* 0x0000f800ff027b82 */ /* 0x002e620000000a00 */
[----:B------:R-:W-:-:S05]  /*19f0*/  HFMA2 R5, -RZ, RZ, 0, 0.000919818878173828125 ;  /* 0x00001389ff057431 */ /* 0x000fca00000001ff */
[----:B-1----:R1:W5:Y:S02]  /*1a00*/  ATOMG.E.INC.STRONG.GPU PT, RZ, desc[UR10][R2.64], R5 ;  /* 0x8000000502ff79a8 */ /* 0x00236400099ef10a */
.L_x_27:
[----:B------:R-:W-:Y:S05]  /*1a10*/  BSYNC.RECONVERGENT B2 ;  /* 0x0000000000027941 */ /* 0x000fea0003800200 */
.L_x_26:
[----:B------:R-:W-:Y:S05]  /*1a20*/  WARPSYNC.ALL ;  /* 0x0000000000007948 */ /* 0x000fea0003800000 */
[----:B-1----:R-:W1:Y:S08]  /*1a30*/  LDC.64 R2, c[0x0][0x3e0] ;  /* 0x0000f800ff027b82 */ /* 0x002e700000000a00 */
[----:B------:R-:W-:Y:S06]  /*1a40*/  BAR.SYNC.DEFER_BLOCKING 0x0 ;  /* 0x0000000000007b1d */ /* 0x000fec0000010000 */
[----:B------:R-:W0:Y:S01]  /*1a50*/  LDCU UR6, c[0x0][0x3e8] ;  /* 0x00007d00ff0677ac */ /* 0x000e220008000800 */
[----:B-1----:R-:W0:Y:S02]  /*1a60*/  LDG.E R2, desc[UR10][R2.64] ;  /* 0x0000000a02027981 */ /* 0x002e24000c1e1900 */
[----:B0-----:R-:W-:-:S13]  /*1a70*/  ISETP.GE.U32.AND P0, PT, R2, UR6, PT ;  /* 0x0000000602007c0c */ /* 0x001fda000bf06070 */
[----:B------:R-:W-:Y:S05]  /*1a80*/  @!P0 BRA `(.L_x_38) ;  /* 0xffffffe800f08947 */ /* 0x000fea000383ffff */
[----:B------:R-:W-:Y:S05]  /*1a90*/  EXIT ;  /* 0x000000000000794d */ /* 0x000fea0003800000 */
.L_x_39:
[----:B------:R-:W-:-:S00]  /*1aa0*/  BRA `(.L_x_39) ;  /* 0xfffffffc00fc7947 */ /* 0x000fc0000383ffff */
[----:B------:R-:W-:-:S00]  /*1ab0*/  NOP ;  /* 0x0000000000007918 */ /* 0x000fc00000000000 */
        /* <DEDUP_REMOVED lines=12> */
.L_x_40:


//--------------------- .nv.shared._Z6kernelPiS_S_S_S_S_S_S_S_S_S_S_Pjiii --------------------------
	.section	.nv.shared._Z6kernelPiS_S_S_S_S_S_S_S_S_S_S_Pjiii,"aw",@nobits
	.sectionflags	@""
	.align	4
.nv.shared._Z6kernelPiS_S_S_S_S_S_S_S_S_S_S_Pjiii:
	.zero		21024


//--------------------- .nv.shared.reserved.0     --------------------------
	.section	.nv.shared.reserved.0,"aw",@nobits
	.weak		__nv_reservedSMEM_offset_0_alias
	.size		__nv_reservedSMEM_offset_0_alias, 0, 64
	.other		__nv_reservedSMEM_offset_0_alias,@"STO_CUDA_RESERVED_SHARED STV_DEFAULT"
__nv_reservedSMEM_offset_0_alias:
	.zero		0
	.zero		64


//--------------------- .nv.constant0._Z6kernelPiS_S_S_S_S_S_S_S_S_S_S_Pjiii --------------------------
	.section	.nv.constant0._Z6kernelPiS_S_S_S_S_S_S_S_S_S_S_Pjiii,"a",@progbits
	.sectionflags	@""
	.align	4
.nv.constant0._Z6kernelPiS_S_S_S_S_S_S_S_S_S_S_Pjiii:
	.zero		1012


//--------------------- SYMBOLS --------------------------

	.type		.nv.reservedSmem.offset0,@object
	.size		.nv.reservedSmem.offset0,0x4
	.type		.nv.reservedSmem.cap,@object
	.size		.nv.reservedSmem.cap,0x4
